	.target	sm_100a

	.elftype	@"ET_EXEC"


//--------------------- .note.nv.tkinfo           --------------------------
	.section	.note.nv.tkinfo,"",@"SHT_NOTE"
	.sectionflags	@"SHF_NOTE_NV_TKINFO"
	.tkinfo
        /*0018*/ 	.word	0x00000002
        /*0030*/ 	.string	""
        /*0030*/ 	.string	"ptxas"
        /*0030*/ 	.string	"Cuda compilation tools, release 13.0, V13.0.88"
        /*0030*/ 	.string	"Build cuda_13.0.r13.0/compiler.36424714_0"
        /*0030*/ 	.string	"-arch sm_100a -m 64 "



//--------------------- .note.nv.cuinfo           --------------------------
	.section	.note.nv.cuinfo,"",@"SHT_NOTE"
	.sectionflags	@"SHF_NOTE_NV_CUINFO"
        /*0018*/ 	.short	0x0002
        /*001a*/ 	.short	0x0064
        /*001c*/ 	.short	0x0082
	.zero		2


//--------------------- .nv.info                  --------------------------
	.section	.nv.info,"",@"SHT_CUDA_INFO"
	.align	4


	//----- nvinfo : EIATTR_REGCOUNT
	.align		4
        /*0000*/ 	.byte	0x04, 0x2f
        /*0002*/ 	.short	(.L_19 - .L_18)
	.align		4
.L_18:
        /*0004*/ 	.word	index@(_ZN7cutlass13device_kernelINS_4gemm6kernel13GemmUniversalIN4cute5tupleIJiiiiEEENS1_10collective13CollectiveMmaINS1_35MainloopSm100TmaUmmaWarpSpecializedILi9ELi2ELi4ENS5_IJNS4_1CILi1EEESB_SB_EEEEENS5_IJNSA_ILi64EEENSA_ILi256EEENSA_ILi32EEEEEENS_10bfloat16_tENS5_IJlSB_lEEESI_SJ_NS4_8TiledMMAINS4_8MMA_AtomIJNS4_20SM100_MMA_F16BF16_SSISI_SI_fLi64ELi256ELNS4_4UMMA5MajorE0ELSO_0ELNSN_7ScaleInE0ELSP_0EEEEEENS4_6LayoutISC_NS5_IJNSA_ILi0EEEST_ST_EEEEENS5_IJNS4_10UnderscoreESW_SW_EEEEENS4_13SM90_TMA_LOADENS4_14ComposedLayoutINS4_7SwizzleILi2ELi4ELi3EEENS4_18smem_ptr_flag_bitsILi16EEENSS_INS5_IJNSA_ILi8EEESG_EEENS5_IJSG_SB_EEEEEEEvNS4_8identityESZ_S19_vS1A_EENS_8epilogue10collective18CollectiveEpilogueINS1C_23Sm100TmaWarpSpecializedILi4ELi2ELi32ELb1ELb0EEEJSH_NS5_IJNSS_ISE_SB_EES1H_EEESI_SJ_SI_SJ_NS1C_6fusion15FusionCallbacksIS1G_NS1J_17LinearCombinationISI_fSI_fLNS_15FloatRoundStyleE2EEESH_S1I_JEEENS4_5SM1004TMEM4LOAD26SM100_TMEM_LOAD_16dp256b8xESZ_NS10_INS11_ILi3ELi4ELi3EEES14_NSS_INS5_IJS15_SE_EEENS5_IJSE_SB_EEEEEEENS4_17SM75_U32x4_LDSM_NENS4_14SM90_TMA_STOREES1X_NS4_17SM90_U32x4_STSM_NENS4_39AutoVectorizingCopyWithAssumedAlignmentILi128EEEEEEvvEEEEvNT_6ParamsE)
        /*0008*/ 	.word	0x00000070


	//----- nvinfo : EIATTR_FRAME_SIZE
	.align		4
.L_19:
        /*000c*/ 	.byte	0x04, 0x11
        /*000e*/ 	.short	(.L_21 - .L_20)
	.align		4
.L_20:
        /*0010*/ 	.word	index@($__internal_2_$__cuda_sm10x_tcgen05_guardrail_trap_unallocated_columns_being_dealloced)
        /*0014*/ 	.word	0x00000000


	//----- nvinfo : EIATTR_FRAME_SIZE
	.align		4
.L_21:
        /*0018*/ 	.byte	0x04, 0x11
        /*001a*/ 	.short	(.L_23 - .L_22)
	.align		4
.L_22:
        /*001c*/ 	.word	index@($__internal_1_$__cuda_sm10x_tcgen05_guardrail_trap_phase_invalid_during_alloc)
        /*0020*/ 	.word	0x00000000


	//----- nvinfo : EIATTR_FRAME_SIZE
	.align		4
.L_23:
        /*0024*/ 	.byte	0x04, 0x11
        /*0026*/ 	.short	(.L_25 - .L_24)
	.align		4
.L_24:
        /*0028*/ 	.word	index@($__internal_0_$__cuda_sm10x_tcgen05_guardrail_trap_col_being_dealloced_not_returned_by_alloc)
        /*002c*/ 	.word	0x00000000


	//----- nvinfo : EIATTR_FRAME_SIZE
	.align		4
.L_25:
        /*0030*/ 	.byte	0x04, 0x11
        /*0032*/ 	.short	(.L_27 - .L_26)
	.align		4
.L_26:
        /*0034*/ 	.word	index@(_ZN7cutlass13device_kernelINS_4gemm6kernel13GemmUniversalIN4cute5tupleIJiiiiEEENS1_10collective13CollectiveMmaINS1_35MainloopSm100TmaUmmaWarpSpecializedILi9ELi2ELi4ENS5_IJNS4_1CILi1EEESB_SB_EEEEENS5_IJNSA_ILi64EEENSA_ILi256EEENSA_ILi32EEEEEENS_10bfloat16_tENS5_IJlSB_lEEESI_SJ_NS4_8TiledMMAINS4_8MMA_AtomIJNS4_20SM100_MMA_F16BF16_SSISI_SI_fLi64ELi256ELNS4_4UMMA5MajorE0ELSO_0ELNSN_7ScaleInE0ELSP_0EEEEEENS4_6LayoutISC_NS5_IJNSA_ILi0EEEST_ST_EEEEENS5_IJNS4_10UnderscoreESW_SW_EEEEENS4_13SM90_TMA_LOADENS4_14ComposedLayoutINS4_7SwizzleILi2ELi4ELi3EEENS4_18smem_ptr_flag_bitsILi16EEENSS_INS5_IJNSA_ILi8EEESG_EEENS5_IJSG_SB_EEEEEEEvNS4_8identityESZ_S19_vS1A_EENS_8epilogue10collective18CollectiveEpilogueINS1C_23Sm100TmaWarpSpecializedILi4ELi2ELi32ELb1ELb0EEEJSH_NS5_IJNSS_ISE_SB_EES1H_EEESI_SJ_SI_SJ_NS1C_6fusion15FusionCallbacksIS1G_NS1J_17LinearCombinationISI_fSI_fLNS_15FloatRoundStyleE2EEESH_S1I_JEEENS4_5SM1004TMEM4LOAD26SM100_TMEM_LOAD_16dp256b8xESZ_NS10_INS11_ILi3ELi4ELi3EEES14_NSS_INS5_IJS15_SE_EEENS5_IJSE_SB_EEEEEEENS4_17SM75_U32x4_LDSM_NENS4_14SM90_TMA_STOREES1X_NS4_17SM90_U32x4_STSM_NENS4_39AutoVectorizingCopyWithAssumedAlignmentILi128EEEEEEvvEEEEvNT_6ParamsE)
        /*0038*/ 	.word	0x00000000


	//----- nvinfo : EIATTR_MIN_STACK_SIZE
	.align		4
.L_27:
        /*003c*/ 	.byte	0x04, 0x12
        /*003e*/ 	.short	(.L_29 - .L_28)
	.align		4
.L_28:
        /*0040*/ 	.word	index@(_ZN7cutlass13device_kernelINS_4gemm6kernel13GemmUniversalIN4cute5tupleIJiiiiEEENS1_10collective13CollectiveMmaINS1_35MainloopSm100TmaUmmaWarpSpecializedILi9ELi2ELi4ENS5_IJNS4_1CILi1EEESB_SB_EEEEENS5_IJNSA_ILi64EEENSA_ILi256EEENSA_ILi32EEEEEENS_10bfloat16_tENS5_IJlSB_lEEESI_SJ_NS4_8TiledMMAINS4_8MMA_AtomIJNS4_20SM100_MMA_F16BF16_SSISI_SI_fLi64ELi256ELNS4_4UMMA5MajorE0ELSO_0ELNSN_7ScaleInE0ELSP_0EEEEEENS4_6LayoutISC_NS5_IJNSA_ILi0EEEST_ST_EEEEENS5_IJNS4_10UnderscoreESW_SW_EEEEENS4_13SM90_TMA_LOADENS4_14ComposedLayoutINS4_7SwizzleILi2ELi4ELi3EEENS4_18smem_ptr_flag_bitsILi16EEENSS_INS5_IJNSA_ILi8EEESG_EEENS5_IJSG_SB_EEEEEEEvNS4_8identityESZ_S19_vS1A_EENS_8epilogue10collective18CollectiveEpilogueINS1C_23Sm100TmaWarpSpecializedILi4ELi2ELi32ELb1ELb0EEEJSH_NS5_IJNSS_ISE_SB_EES1H_EEESI_SJ_SI_SJ_NS1C_6fusion15FusionCallbacksIS1G_NS1J_17LinearCombinationISI_fSI_fLNS_15FloatRoundStyleE2EEESH_S1I_JEEENS4_5SM1004TMEM4LOAD26SM100_TMEM_LOAD_16dp256b8xESZ_NS10_INS11_ILi3ELi4ELi3EEES14_NSS_INS5_IJS15_SE_EEENS5_IJSE_SB_EEEEEEENS4_17SM75_U32x4_LDSM_NENS4_14SM90_TMA_STOREES1X_NS4_17SM90_U32x4_STSM_NENS4_39AutoVectorizingCopyWithAssumedAlignmentILi128EEEEEEvvEEEEvNT_6ParamsE)
        /*0044*/ 	.word	0x00000000
.L_29:


//--------------------- .nv.compat                --------------------------
	.section	.nv.compat,"",@"SHT_CUDA_COMPAT_INFO"
	.align	4
        /*0000*/ 	.byte	0x02, 0x09, 0x01, 0x00, 0x02, 0x02, 0x02, 0x00, 0x02, 0x05, 0x05, 0x00, 0x03, 0x07, 0x01, 0x01
        /*0010*/ 	.byte	0x02, 0x03, 0x01, 0x00, 0x02, 0x06, 0x01, 0x00, 0x04, 0x0b, 0x08, 0x00, 0x09, 0x00, 0x00, 0x00
        /*0020*/ 	.byte	0x00, 0x00, 0x00, 0x00


//--------------------- .nv.info._ZN7cutlass13device_kernelINS_4gemm6kernel13GemmUniversalIN4cute5tupleIJiiiiEEENS1_10collective13CollectiveMmaINS1_35MainloopSm100TmaUmmaWarpSpecializedILi9ELi2ELi4ENS5_IJNS4_1CILi1EEESB_SB_EEEEENS5_IJNSA_ILi64EEENSA_ILi256EEENSA_ILi32EEEEEENS_10bfloat16_tENS5_IJlSB_lEEESI_SJ_NS4_8TiledMMAINS4_8MMA_AtomIJNS4_20SM100_MMA_F16BF16_SSISI_SI_fLi64ELi256ELNS4_4UMMA5MajorE0ELSO_0ELNSN_7ScaleInE0ELSP_0EEEEEENS4_6LayoutISC_NS5_IJNSA_ILi0EEEST_ST_EEEEENS5_IJNS4_10UnderscoreESW_SW_EEEEENS4_13SM90_TMA_LOADENS4_14ComposedLayoutINS4_7SwizzleILi2ELi4ELi3EEENS4_18smem_ptr_flag_bitsILi16EEENSS_INS5_IJNSA_ILi8EEESG_EEENS5_IJSG_SB_EEEEEEEvNS4_8identityESZ_S19_vS1A_EENS_8epilogue10collective18CollectiveEpilogueINS1C_23Sm100TmaWarpSpecializedILi4ELi2ELi32ELb1ELb0EEEJSH_NS5_IJNSS_ISE_SB_EES1H_EEESI_SJ_SI_SJ_NS1C_6fusion15FusionCallbacksIS1G_NS1J_17LinearCombinationISI_fSI_fLNS_15FloatRoundStyleE2EEESH_S1I_JEEENS4_5SM1004TMEM4LOAD26SM100_TMEM_LOAD_16dp256b8xESZ_NS10_INS11_ILi3ELi4ELi3EEES14_NSS_INS5_IJS15_SE_EEENS5_IJSE_SB_EEEEEEENS4_17SM75_U32x4_LDSM_NENS4_14SM90_TMA_STOREES1X_NS4_17SM90_U32x4_STSM_NENS4_39AutoVectorizingCopyWithAssumedAlignmentILi128EEEEEEvvEEEEvNT_6ParamsE --------------------------
	.section	.nv.info._ZN7cutlass13device_kernelINS_4gemm6kernel13GemmUniversalIN4cute5tupleIJiiiiEEENS1_10collective13CollectiveMmaINS1_35MainloopSm100TmaUmmaWarpSpecializedILi9ELi2ELi4ENS5_IJNS4_1CILi1EEESB_SB_EEEEENS5_IJNSA_ILi64EEENSA_ILi256EEENSA_ILi32EEEEEENS_10bfloat16_tENS5_IJlSB_lEEESI_SJ_NS4_8TiledMMAINS4_8MMA_AtomIJNS4_20SM100_MMA_F16BF16_SSISI_SI_fLi64ELi256ELNS4_4UMMA5MajorE0ELSO_0ELNSN_7ScaleInE0ELSP_0EEEEEENS4_6LayoutISC_NS5_IJNSA_ILi0EEEST_ST_EEEEENS5_IJNS4_10UnderscoreESW_SW_EEEEENS4_13SM90_TMA_LOADENS4_14ComposedLayoutINS4_7SwizzleILi2ELi4ELi3EEENS4_18smem_ptr_flag_bitsILi16EEENSS_INS5_IJNSA_ILi8EEESG_EEENS5_IJSG_SB_EEEEEEEvNS4_8identityESZ_S19_vS1A_EENS_8epilogue10collective18CollectiveEpilogueINS1C_23Sm100TmaWarpSpecializedILi4ELi2ELi32ELb1ELb0EEEJSH_NS5_IJNSS_ISE_SB_EES1H_EEESI_SJ_SI_SJ_NS1C_6fusion15FusionCallbacksIS1G_NS1J_17LinearCombinationISI_fSI_fLNS_15FloatRoundStyleE2EEESH_S1I_JEEENS4_5SM1004TMEM4LOAD26SM100_TMEM_LOAD_16dp256b8xESZ_NS10_INS11_ILi3ELi4ELi3EEES14_NSS_INS5_IJS15_SE_EEENS5_IJSE_SB_EEEEEEENS4_17SM75_U32x4_LDSM_NENS4_14SM90_TMA_STOREES1X_NS4_17SM90_U32x4_STSM_NENS4_39AutoVectorizingCopyWithAssumedAlignmentILi128EEEEEEvvEEEEvNT_6ParamsE,"",@"SHT_CUDA_INFO"
	.sectionflags	@""
	.align	4


	//----- nvinfo : EIATTR_CUDA_API_VERSION
	.align		4
        /*0000*/ 	.byte	0x04, 0x37
        /*0002*/ 	.short	(.L_31 - .L_30)
.L_30:
        /*0004*/ 	.word	0x00000082


	//----- nvinfo : EIATTR_KPARAM_INFO
	.align		4
.L_31:
        /*0008*/ 	.byte	0x04, 0x17
        /*000a*/ 	.short	(.L_33 - .L_32)
.L_32:
        /*000c*/ 	.word	0x00000000
        /*0010*/ 	.short	0x0000
        /*0012*/ 	.short	0x0000
        /*0014*/ 	.byte	0x00, 0xf0, 0x01, 0x20


	//----- nvinfo : EIATTR_AT_ENTRY_FRAGMENTS
	.align		4
.L_33:
        /*0018*/ 	.byte	0x04, 0x4f
        /*001a*/ 	.short	(.L_35 - .L_34)


	//   ....[0]....
.L_34:
        /*001c*/ 	.word	0x00000006


	//----- nvinfo : EIATTR_RESERVED_SMEM_USED
	.align		4
.L_35:
        /*0020*/ 	.byte	0x01, 0x41
	.zero		2


	//----- nvinfo : EIATTR_SPARSE_MMA_MASK
	.align		4
        /*0024*/ 	.byte	0x03, 0x50
        /*0026*/ 	.short	0x0000


	//----- nvinfo : EIATTR_TCGEN05_1CTA_USED
	.align		4
        /*0028*/ 	.byte	0x01, 0x51
	.zero		2


	//----- nvinfo : EIATTR_MAXREG_COUNT
	.align		4
        /*002c*/ 	.byte	0x03, 0x1b
        /*002e*/ 	.short	0x00ff


	//----- nvinfo : EIATTR_NUM_BARRIERS
	.align		4
        /*0030*/ 	.byte	0x02, 0x4c
        /*0032*/ 	.byte	0x07
	.zero		1


	//----- nvinfo : EIATTR_EXTERNS
	.align		4
        /*0034*/ 	.byte	0x04, 0x0f
        /*0036*/ 	.short	(.L_37 - .L_36)


	//   ....[0]....
	.align		4
.L_36:
        /*0038*/ 	.word	index@(__assertfail)


	//----- nvinfo : EIATTR_MERCURY_ISA_VERSION
	.align		4
.L_37:
        /*003c*/ 	.byte	0x03, 0x5f
        /*003e*/ 	.short	0x0101


	//----- nvinfo : EIATTR_INT_WARP_WIDE_INSTR_OFFSETS
	.align		4
        /*0040*/ 	.byte	0x04, 0x31
        /*0042*/ 	.short	(.L_39 - .L_38)


	//   ....[0]....
.L_38:
        /*0044*/ 	.word	0x00001eb0


	//   ....[1]....
        /*0048*/ 	.word	0x00003b40


	//   ....[2]....
        /*004c*/ 	.word	0x00003b70


	//   ....[3]....
        /*0050*/ 	.word	0x00003bc0


	//   ....[4]....
        /*0054*/ 	.word	0x000044e0


	//   ....[5]....
        /*0058*/ 	.word	0x00004540


	//   ....[6]....
        /*005c*/ 	.word	0x00004620


	//   ....[7]....
        /*0060*/ 	.word	0x00004690


	//   ....[8]....
        /*0064*/ 	.word	0x000047a0


	//   ....[9]....
        /*0068*/ 	.word	0x00004830


	//   ....[10]....
        /*006c*/ 	.word	0x00004a00


	//   ....[11]....
        /*0070*/ 	.word	0x00004b60


	//----- nvinfo : EIATTR_COOP_GROUP_MASK_REGIDS
	.align		4
.L_39:
        /*0074*/ 	.byte	0x04, 0x29
        /*0076*/ 	.short	(.L_41 - .L_40)


	//   ....[0]....
.L_40:
        /*0078*/ 	.word	0xffffffff


	//   ....[1]....
        /*007c*/ 	.word	0xffffffff


	//   ....[2]....
        /*0080*/ 	.word	0xffffffff


	//   ....[3]....
        /*0084*/ 	.word	0xffffffff


	//   ....[4]....
        /*0088*/ 	.word	0xffffffff


	//   ....[5]....
        /*008c*/ 	.word	0xffffffff


	//   ....[6]....
        /*0090*/ 	.word	0xffffffff


	//   ....[7]....
        /*0094*/ 	.word	0xffffffff


	//   ....[8]....
        /*0098*/ 	.word	0xffffffff


	//   ....[9]....
        /*009c*/ 	.word	0xffffffff


	//   ....[10]....
        /*00a0*/ 	.word	0xffffffff


	//   ....[11]....
        /*00a4*/ 	.word	0xffffffff


	//   ....[12]....
        /*00a8*/ 	.word	0xffffffff


	//----- nvinfo : EIATTR_COOP_GROUP_INSTR_OFFSETS
	.align		4
.L_41:
        /*00ac*/ 	.byte	0x04, 0x28
        /*00ae*/ 	.short	(.L_43 - .L_42)


	//   ....[0]....
.L_42:
        /*00b0*/ 	.word	0x00000090


	//   ....[1]....
        /*00b4*/ 	.word	0x000004d0


	//   ....[2]....
        /*00b8*/ 	.word	0x00000710


	//   ....[3]....
        /*00bc*/ 	.word	0x000008b0


	//   ....[4]....
        /*00c0*/ 	.word	0x000009b0


	//   ....[5]....
        /*00c4*/ 	.word	0x00000b20


	//   ....[6]....
        /*00c8*/ 	.word	0x00000cc0


	//   ....[7]....
        /*00cc*/ 	.word	0x00001d90


	//   ....[8]....
        /*00d0*/ 	.word	0x00002e40


	//   ....[9]....
        /*00d4*/ 	.word	0x00003050


	//   ....[10]....
        /*00d8*/ 	.word	0x00003080


	//   ....[11]....
        /*00dc*/ 	.word	0x00003a30


	//   ....[12]....
        /*00e0*/ 	.word	0x00003c60


	//----- nvinfo : EIATTR_VRC_CTA_INIT_COUNT
	.align		4
.L_43:
        /*00e4*/ 	.byte	0x02, 0x4a
        /*00e6*/ 	.byte	0x80
	.zero		1


	//----- nvinfo : EIATTR_SYSCALL_OFFSETS
	.align		4
        /*00e8*/ 	.byte	0x04, 0x46
        /*00ea*/ 	.short	(.L_45 - .L_44)


	//   ....[0]....
.L_44:
        /*00ec*/ 	.word	0x00005610


	//   ....[1]....
        /*00f0*/ 	.word	0x00005700


	//   ....[2]....
        /*00f4*/ 	.word	0x00005f30


	//   ....[3]....
        /*00f8*/ 	.word	0x00006bf0


	//   ....[4]....
        /*00fc*/ 	.word	0x00007850


	//   ....[5]....
        /*0100*/ 	.word	0x000084b0


	//----- nvinfo : EIATTR_MBARRIER_INSTR_OFFSETS
	.align		4
.L_45:
        /*0104*/ 	.byte	0x04, 0x39
        /*0106*/ 	.short	(.L_47 - .L_46)


	//   ....[0]....
.L_46:
        /*0108*/ 	.word	0x000005d0
        /*010c*/ 	.word	0x000000ff
        /*0110*/ 	.word	0x00000000
        /*0114*/ 	.short	0x0100
        /*0116*/ 	.byte	0x05
	.zero		1


	//   ....[1]....
        /*0118*/ 	.word	0x000005e0
        /*011c*/ 	.word	0x000000ff
        /*0120*/ 	.word	0x00000048
        /*0124*/ 	.short	0x0100
        /*0126*/ 	.byte	0x05
	.zero		1


	//   ....[2]....
        /*0128*/ 	.word	0x000005f0
        /*012c*/ 	.word	0x000000ff
        /*0130*/ 	.word	0x00000008
        /*0134*/ 	.short	0x0100
        /*0136*/ 	.byte	0x05
	.zero		1


	//   ....[3]....
        /*0138*/ 	.word	0x00000600
        /*013c*/ 	.word	0x000000ff
        /*0140*/ 	.word	0x00000050
        /*0144*/ 	.short	0x0100
        /*0146*/ 	.byte	0x05
	.zero		1


	//   ....[4]....
        /*0148*/ 	.word	0x00000610
        /*014c*/ 	.word	0x000000ff
        /*0150*/ 	.word	0x00000010
        /*0154*/ 	.short	0x0100
        /*0156*/ 	.byte	0x05
	.zero		1


	//   ....[5]....
        /*0158*/ 	.word	0x00000620
        /*015c*/ 	.word	0x000000ff
        /*0160*/ 	.word	0x00000058
        /*0164*/ 	.short	0x0100
        /*0166*/ 	.byte	0x05
	.zero		1


	//   ....[6]....
        /*0168*/ 	.word	0x00000630
        /*016c*/ 	.word	0x000000ff
        /*0170*/ 	.word	0x00000018
        /*0174*/ 	.short	0x0100
        /*0176*/ 	.byte	0x05
	.zero		1


	//   ....[7]....
        /*0178*/ 	.word	0x00000640
        /*017c*/ 	.word	0x000000ff
        /*0180*/ 	.word	0x00000060
        /*0184*/ 	.short	0x0100
        /*0186*/ 	.byte	0x05
	.zero		1


	//   ....[8]....
        /*0188*/ 	.word	0x00000650
        /*018c*/ 	.word	0x000000ff
        /*0190*/ 	.word	0x00000020
        /*0194*/ 	.short	0x0100
        /*0196*/ 	.byte	0x05
	.zero		1


	//   ....[9]....
        /*0198*/ 	.word	0x00000660
        /*019c*/ 	.word	0x000000ff
        /*01a0*/ 	.word	0x00000068
        /*01a4*/ 	.short	0x0100
        /*01a6*/ 	.byte	0x05
	.zero		1


	//   ....[10]....
        /*01a8*/ 	.word	0x00000670
        /*01ac*/ 	.word	0x000000ff
        /*01b0*/ 	.word	0x00000028
        /*01b4*/ 	.short	0x0100
        /*01b6*/ 	.byte	0x05
	.zero		1


	//   ....[11]....
        /*01b8*/ 	.word	0x00000680
        /*01bc*/ 	.word	0x000000ff
        /*01c0*/ 	.word	0x00000070
        /*01c4*/ 	.short	0x0100
        /*01c6*/ 	.byte	0x05
	.zero		1


	//   ....[12]....
        /*01c8*/ 	.word	0x00000690
        /*01cc*/ 	.word	0x000000ff
        /*01d0*/ 	.word	0x00000030
        /*01d4*/ 	.short	0x0100
        /*01d6*/ 	.byte	0x05
	.zero		1


	//   ....[13]....
        /*01d8*/ 	.word	0x000006a0
        /*01dc*/ 	.word	0x000000ff
        /*01e0*/ 	.word	0x00000078
        /*01e4*/ 	.short	0x0100
        /*01e6*/ 	.byte	0x05
	.zero		1


	//   ....[14]....
        /*01e8*/ 	.word	0x000006b0
        /*01ec*/ 	.word	0x000000ff
        /*01f0*/ 	.word	0x00000038
        /*01f4*/ 	.short	0x0100
        /*01f6*/ 	.byte	0x05
	.zero		1


	//   ....[15]....
        /*01f8*/ 	.word	0x000006c0
        /*01fc*/ 	.word	0x000000ff
        /*0200*/ 	.word	0x00000080
        /*0204*/ 	.short	0x0100
        /*0206*/ 	.byte	0x05
	.zero		1


	//   ....[16]....
        /*0208*/ 	.word	0x000006d0
        /*020c*/ 	.word	0x000000ff
        /*0210*/ 	.word	0x00000040
        /*0214*/ 	.short	0x0100
        /*0216*/ 	.byte	0x05
	.zero		1


	//   ....[17]....
        /*0218*/ 	.word	0x000006e0
        /*021c*/ 	.word	0x000000ff
        /*0220*/ 	.word	0x00000088
        /*0224*/ 	.short	0x0100
        /*0226*/ 	.byte	0x05
	.zero		1


	//   ....[18]....
        /*0228*/ 	.word	0x00000820
        /*022c*/ 	.word	0x000000ff
        /*0230*/ 	.word	0x00000090
        /*0234*/ 	.short	0x0100
        /*0236*/ 	.byte	0x07
	.zero		1


	//   ....[19]....
        /*0238*/ 	.word	0x00000830
        /*023c*/ 	.word	0x000000ff
        /*0240*/ 	.word	0x000000b0
        /*0244*/ 	.short	0x0100
        /*0246*/ 	.byte	0x07
	.zero		1


	//   ....[20]....
        /*0248*/ 	.word	0x00000840
        /*024c*/ 	.word	0x000000ff
        /*0250*/ 	.word	0x00000098
        /*0254*/ 	.short	0x0100
        /*0256*/ 	.byte	0x07
	.zero		1


	//   ....[21]....
        /*0258*/ 	.word	0x00000850
        /*025c*/ 	.word	0x000000ff
        /*0260*/ 	.word	0x000000b8
        /*0264*/ 	.short	0x0100
        /*0266*/ 	.byte	0x07
	.zero		1


	//   ....[22]....
        /*0268*/ 	.word	0x00000860
        /*026c*/ 	.word	0x000000ff
        /*0270*/ 	.word	0x000000a0
        /*0274*/ 	.short	0x0100
        /*0276*/ 	.byte	0x07
	.zero		1


	//   ....[23]....
        /*0278*/ 	.word	0x00000870
        /*027c*/ 	.word	0x000000ff
        /*0280*/ 	.word	0x000000c0
        /*0284*/ 	.short	0x0100
        /*0286*/ 	.byte	0x07
	.zero		1


	//   ....[24]....
        /*0288*/ 	.word	0x00000880
        /*028c*/ 	.word	0x000000ff
        /*0290*/ 	.word	0x000000a8
        /*0294*/ 	.short	0x0100
        /*0296*/ 	.byte	0x07
	.zero		1


	//   ....[25]....
        /*0298*/ 	.word	0x00000890
        /*029c*/ 	.word	0x000000ff
        /*02a0*/ 	.word	0x000000c8
        /*02a4*/ 	.short	0x0100
        /*02a6*/ 	.byte	0x07
	.zero		1


	//   ....[26]....
        /*02a8*/ 	.word	0x00000980
        /*02ac*/ 	.word	0x000000ff
        /*02b0*/ 	.word	0x000000d0
        /*02b4*/ 	.short	0x0100
        /*02b6*/ 	.byte	0x05
	.zero		1


	//   ....[27]....
        /*02b8*/ 	.word	0x00000990
        /*02bc*/ 	.word	0x000000ff
        /*02c0*/ 	.word	0x000000d8
        /*02c4*/ 	.short	0x0100
        /*02c6*/ 	.byte	0x05
	.zero		1


	//   ....[28]....
        /*02c8*/ 	.word	0x00000ad0
        /*02cc*/ 	.word	0x000000ff
        /*02d0*/ 	.word	0x000000e0
        /*02d4*/ 	.short	0x0100
        /*02d6*/ 	.byte	0x05
	.zero		1


	//   ....[29]....
        /*02d8*/ 	.word	0x00000ae0
        /*02dc*/ 	.word	0x000000ff
        /*02e0*/ 	.word	0x000000f0
        /*02e4*/ 	.short	0x0100
        /*02e6*/ 	.byte	0x05
	.zero		1


	//   ....[30]....
        /*02e8*/ 	.word	0x00000af0
        /*02ec*/ 	.word	0x000000ff
        /*02f0*/ 	.word	0x000000e8
        /*02f4*/ 	.short	0x0100
        /*02f6*/ 	.byte	0x05
	.zero		1


	//   ....[31]....
        /*02f8*/ 	.word	0x00000b00
        /*02fc*/ 	.word	0x000000ff
        /*0300*/ 	.word	0x000000f8
        /*0304*/ 	.short	0x0100
        /*0306*/ 	.byte	0x05
	.zero		1


	//   ....[32]....
        /*0308*/ 	.word	0x00000c30
        /*030c*/ 	.word	0x000000ff
        /*0310*/ 	.word	0x00000100
        /*0314*/ 	.short	0x0100
        /*0316*/ 	.byte	0x07
	.zero		1


	//   ....[33]....
        /*0318*/ 	.word	0x00000c40
        /*031c*/ 	.word	0x000000ff
        /*0320*/ 	.word	0x00000120
        /*0324*/ 	.short	0x0100
        /*0326*/ 	.byte	0x07
	.zero		1


	//   ....[34]....
        /*0328*/ 	.word	0x00000c50
        /*032c*/ 	.word	0x000000ff
        /*0330*/ 	.word	0x00000108
        /*0334*/ 	.short	0x0100
        /*0336*/ 	.byte	0x07
	.zero		1


	//   ....[35]....
        /*0338*/ 	.word	0x00000c60
        /*033c*/ 	.word	0x000000ff
        /*0340*/ 	.word	0x00000128
        /*0344*/ 	.short	0x0100
        /*0346*/ 	.byte	0x07
	.zero		1


	//   ....[36]....
        /*0348*/ 	.word	0x00000c70
        /*034c*/ 	.word	0x000000ff
        /*0350*/ 	.word	0x00000110
        /*0354*/ 	.short	0x0100
        /*0356*/ 	.byte	0x07
	.zero		1


	//   ....[37]....
        /*0358*/ 	.word	0x00000c80
        /*035c*/ 	.word	0x000000ff
        /*0360*/ 	.word	0x00000130
        /*0364*/ 	.short	0x0100
        /*0366*/ 	.byte	0x07
	.zero		1


	//   ....[38]....
        /*0368*/ 	.word	0x00000c90
        /*036c*/ 	.word	0x000000ff
        /*0370*/ 	.word	0x00000118
        /*0374*/ 	.short	0x0100
        /*0376*/ 	.byte	0x07
	.zero		1


	//   ....[39]....
        /*0378*/ 	.word	0x00000ca0
        /*037c*/ 	.word	0x000000ff
        /*0380*/ 	.word	0x00000138
        /*0384*/ 	.short	0x0100
        /*0386*/ 	.byte	0x07
	.zero		1


	//   ....[40]....
        /*0388*/ 	.word	0x00000d90
        /*038c*/ 	.word	0x000000ff
        /*0390*/ 	.word	0x00000140
        /*0394*/ 	.short	0x0100
        /*0396*/ 	.byte	0x05
	.zero		1


	//   ....[41]....
        /*0398*/ 	.word	0x00000da0
        /*039c*/ 	.word	0x000000ff
        /*03a0*/ 	.word	0x00000150
        /*03a4*/ 	.short	0x0100
        /*03a6*/ 	.byte	0x05
	.zero		1


	//   ....[42]....
        /*03a8*/ 	.word	0x00000db0
        /*03ac*/ 	.word	0x000000ff
        /*03b0*/ 	.word	0x00000148
        /*03b4*/ 	.short	0x0100
        /*03b6*/ 	.byte	0x05
	.zero		1


	//   ....[43]....
        /*03b8*/ 	.word	0x00000dc0
        /*03bc*/ 	.word	0x000000ff
        /*03c0*/ 	.word	0x00000158
        /*03c4*/ 	.short	0x0100
        /*03c6*/ 	.byte	0x05
	.zero		1


	//   ....[44]....
        /*03c8*/ 	.word	0x00001690
        /*03cc*/ 	.word	0x00000002
        /*03d0*/ 	.word	0x00000150
        /*03d4*/ 	.short	0x010a
        /*03d6*/ 	.byte	0xff
	.zero		1


	//   ....[45]....
        /*03d8*/ 	.word	0x000016c0
        /*03dc*/ 	.word	0x00000002
        /*03e0*/ 	.word	0x00000140
        /*03e4*/ 	.short	0x0101
        /*03e6*/ 	.byte	0xff
	.zero		1


	//   ....[46]....
        /*03e8*/ 	.word	0x00001790
        /*03ec*/ 	.word	0x000000ff
        /*03f0*/ 	.word	0x00000048
        /*03f4*/ 	.short	0x010a
        /*03f6*/ 	.byte	0x08
	.zero		1


	//   ....[47]....
        /*03f8*/ 	.word	0x00001830
        /*03fc*/ 	.word	0x000000ff
        /*0400*/ 	.word	0x00000048
        /*0404*/ 	.short	0x010a
        /*0406*/ 	.byte	0x21
	.zero		1


	//   ....[48]....
        /*0408*/ 	.word	0x00001980
        /*040c*/ 	.word	0x000000ff
        /*0410*/ 	.word	0x00000048
        /*0414*/ 	.short	0x010a
        /*0416*/ 	.byte	0x08
	.zero		1


	//   ....[49]....
        /*0418*/ 	.word	0x00001a90
        /*041c*/ 	.word	0x000000ff
        /*0420*/ 	.word	0x000000d8
        /*0424*/ 	.short	0x0101
        /*0426*/ 	.byte	0x04
	.zero		1


	//   ....[50]....
        /*0428*/ 	.word	0x00001ab0
        /*042c*/ 	.word	0x000000ff
        /*0430*/ 	.word	0x00000048
        /*0434*/ 	.short	0x010a
        /*0436*/ 	.byte	0x08
	.zero		1


	//   ....[51]....
        /*0438*/ 	.word	0x00001b30
        /*043c*/ 	.word	0x000000ff
        /*0440*/ 	.word	0x00000048
        /*0444*/ 	.short	0x010a
        /*0446*/ 	.byte	0x11
	.zero		1


	//   ....[52]....
        /*0448*/ 	.word	0x00001c80
        /*044c*/ 	.word	0x000000ff
        /*0450*/ 	.word	0x00000048
        /*0454*/ 	.short	0x010a
        /*0456*/ 	.byte	0x08
	.zero		1


	//   ....[53]....
        /*0458*/ 	.word	0x00001dc0
        /*045c*/ 	.word	0x00000002
        /*0460*/ 	.word	0x000000e0
        /*0464*/ 	.short	0x010a
        /*0466*/ 	.byte	0xff
	.zero		1


	//   ....[54]....
        /*0468*/ 	.word	0x00001e80
        /*046c*/ 	.word	0x00000002
        /*0470*/ 	.word	0x00000000
        /*0474*/ 	.short	0x0101
        /*0476*/ 	.byte	0xff
	.zero		1


	//   ....[55]....
        /*0478*/ 	.word	0x000023e0
        /*047c*/ 	.word	0x000000ff
        /*0480*/ 	.word	0x00000000
        /*0484*/ 	.short	0x010a
        /*0486*/ 	.byte	0x05
	.zero		1


	//   ....[56]....
        /*0488*/ 	.word	0x00002470
        /*048c*/ 	.word	0x000000ff
        /*0490*/ 	.word	0x00000000
        /*0494*/ 	.short	0x010a
        /*0496*/ 	.byte	0x05
	.zero		1


	//   ....[57]....
        /*0498*/ 	.word	0x00002500
        /*049c*/ 	.word	0x000000ff
        /*04a0*/ 	.word	0x00000000
        /*04a4*/ 	.short	0x010a
        /*04a6*/ 	.byte	0x05
	.zero		1


	//   ....[58]....
        /*04a8*/ 	.word	0x00002590
        /*04ac*/ 	.word	0x000000ff
        /*04b0*/ 	.word	0x00000000
        /*04b4*/ 	.short	0x010a
        /*04b6*/ 	.byte	0x05
	.zero		1


	//   ....[59]....
        /*04b8*/ 	.word	0x00002620
        /*04bc*/ 	.word	0x000000ff
        /*04c0*/ 	.word	0x00000000
        /*04c4*/ 	.short	0x010a
        /*04c6*/ 	.byte	0x05
	.zero		1


	//   ....[60]....
        /*04c8*/ 	.word	0x000026b0
        /*04cc*/ 	.word	0x000000ff
        /*04d0*/ 	.word	0x00000000
        /*04d4*/ 	.short	0x010a
        /*04d6*/ 	.byte	0x05
	.zero		1


	//   ....[61]....
        /*04d8*/ 	.word	0x00002740
        /*04dc*/ 	.word	0x000000ff
        /*04e0*/ 	.word	0x00000000
        /*04e4*/ 	.short	0x010a
        /*04e6*/ 	.byte	0x05
	.zero		1


	//   ....[62]....
        /*04e8*/ 	.word	0x000027d0
        /*04ec*/ 	.word	0x000000ff
        /*04f0*/ 	.word	0x00000000
        /*04f4*/ 	.short	0x010a
        /*04f6*/ 	.byte	0x05
	.zero		1


	//   ....[63]....
        /*04f8*/ 	.word	0x00002870
        /*04fc*/ 	.word	0x00000000
        /*0500*/ 	.word	0x00000000
        /*0504*/ 	.short	0x010a
        /*0506*/ 	.byte	0xff
	.zero		1


	//   ....[64]....
        /*0508*/ 	.word	0x00002990
        /*050c*/ 	.word	0x00000000
        /*0510*/ 	.word	0x00000140
        /*0514*/ 	.short	0x010a
        /*0516*/ 	.byte	0xff
	.zero		1


	//   ....[65]....
        /*0518*/ 	.word	0x00002a00
        /*051c*/ 	.word	0x00000000
        /*0520*/ 	.word	0x00000000
        /*0524*/ 	.short	0x0101
        /*0526*/ 	.byte	0xff
	.zero		1


	//   ....[66]....
        /*0528*/ 	.word	0x00002a20
        /*052c*/ 	.word	0x000000ff
        /*0530*/ 	.word	0x000000f0
        /*0534*/ 	.short	0x010a
        /*0536*/ 	.byte	0x05
	.zero		1


	//   ....[67]....
        /*0538*/ 	.word	0x00002b40
        /*053c*/ 	.word	0x00000000
        /*0540*/ 	.word	0x000000e0
        /*0544*/ 	.short	0x010a
        /*0546*/ 	.byte	0xff
	.zero		1


	//   ....[68]....
        /*0548*/ 	.word	0x00002c40
        /*054c*/ 	.word	0x00000000
        /*0550*/ 	.word	0x00000000
        /*0554*/ 	.short	0x0101
        /*0556*/ 	.byte	0xff
	.zero		1


	//   ....[69]....
        /*0558*/ 	.word	0x00002cd0
        /*055c*/ 	.word	0x000000ff
        /*0560*/ 	.word	0x000000f0
        /*0564*/ 	.short	0x0106
        /*0566*/ 	.byte	0x05
	.zero		1


	//   ....[70]....
        /*0568*/ 	.word	0x00002cf0
        /*056c*/ 	.word	0x000000ff
        /*0570*/ 	.word	0x000000f0
        /*0574*/ 	.short	0x010a
        /*0576*/ 	.byte	0x05
	.zero		1


	//   ....[71]....
        /*0578*/ 	.word	0x00002d80
        /*057c*/ 	.word	0x000000ff
        /*0580*/ 	.word	0x000000f0
        /*0584*/ 	.short	0x0106
        /*0586*/ 	.byte	0x04
	.zero		1


	//   ....[72]....
        /*0588*/ 	.word	0x00002dc0
        /*058c*/ 	.word	0x00000000
        /*0590*/ 	.word	0x000000f0
        /*0594*/ 	.short	0x010a
        /*0596*/ 	.byte	0xff
	.zero		1


	//   ....[73]....
        /*0598*/ 	.word	0x000032c0
        /*059c*/ 	.word	0x00000000
        /*05a0*/ 	.word	0x000000e0
        /*05a4*/ 	.short	0x010a
        /*05a6*/ 	.byte	0xff
	.zero		1


	//   ....[74]....
        /*05a8*/ 	.word	0x000033c0
        /*05ac*/ 	.word	0x00000003
        /*05b0*/ 	.word	0x00000000
        /*05b4*/ 	.short	0x0101
        /*05b6*/ 	.byte	0xff
	.zero		1


	//   ....[75]....
        /*05b8*/ 	.word	0x000033d0
        /*05bc*/ 	.word	0x000000ff
        /*05c0*/ 	.word	0x00000000
        /*05c4*/ 	.short	0x010a
        /*05c6*/ 	.byte	0x04
	.zero		1


	//   ....[76]....
        /*05c8*/ 	.word	0x00003450
        /*05cc*/ 	.word	0x000000ff
        /*05d0*/ 	.word	0x00000120
        /*05d4*/ 	.short	0x010a
        /*05d6*/ 	.byte	0x08
	.zero		1


	//   ....[77]....
        /*05d8*/ 	.word	0x00003530
        /*05dc*/ 	.word	0x000000ff
        /*05e0*/ 	.word	0x00000000
        /*05e4*/ 	.short	0x010a
        /*05e6*/ 	.byte	0x07
	.zero		1


	//   ....[78]....
        /*05e8*/ 	.word	0x00003670
        /*05ec*/ 	.word	0x000000ff
        /*05f0*/ 	.word	0x00000000
        /*05f4*/ 	.short	0x010a
        /*05f6*/ 	.byte	0x04
	.zero		1


	//   ....[79]....
        /*05f8*/ 	.word	0x00003860
        /*05fc*/ 	.word	0x000000ff
        /*0600*/ 	.word	0x00000000
        /*0604*/ 	.short	0x010a
        /*0606*/ 	.byte	0x05
	.zero		1


	//   ....[80]....
        /*0608*/ 	.word	0x000038f0
        /*060c*/ 	.word	0x000000ff
        /*0610*/ 	.word	0x00000000
        /*0614*/ 	.short	0x010a
        /*0616*/ 	.byte	0x05
	.zero		1


	//   ....[81]....
        /*0618*/ 	.word	0x00003980
        /*061c*/ 	.word	0x000000ff
        /*0620*/ 	.word	0x00000000
        /*0624*/ 	.short	0x010a
        /*0626*/ 	.byte	0x05
	.zero		1


	//   ....[82]....
        /*0628*/ 	.word	0x00003a10
        /*062c*/ 	.word	0x000000ff
        /*0630*/ 	.word	0x00000000
        /*0634*/ 	.short	0x010a
        /*0636*/ 	.byte	0x07
	.zero		1


	//   ....[83]....
        /*0638*/ 	.word	0x00003e90
        /*063c*/ 	.word	0x00000000
        /*0640*/ 	.word	0x000000e0
        /*0644*/ 	.short	0x010a
        /*0646*/ 	.byte	0xff
	.zero		1


	//   ....[84]....
        /*0648*/ 	.word	0x00003f50
        /*064c*/ 	.word	0x00000000
        /*0650*/ 	.word	0x00000000
        /*0654*/ 	.short	0x0101
        /*0656*/ 	.byte	0xff
	.zero		1


	//   ....[85]....
        /*0658*/ 	.word	0x00004270
        /*065c*/ 	.word	0x000000ff
        /*0660*/ 	.word	0x000000d8
        /*0664*/ 	.short	0x010a
        /*0666*/ 	.byte	0x07
	.zero		1


	//   ....[86]....
        /*0668*/ 	.word	0x00004460
        /*066c*/ 	.word	0x000000ff
        /*0670*/ 	.word	0x000000b0
        /*0674*/ 	.short	0x010a
        /*0676*/ 	.byte	0x07
	.zero		1


	//   ....[87]....
        /*0678*/ 	.word	0x000045d0
        /*067c*/ 	.word	0x000000ff
        /*0680*/ 	.word	0x00000090
        /*0684*/ 	.short	0x010b
        /*0686*/ 	.byte	0x07
	.zero		1


	//   ....[88]....
        /*0688*/ 	.word	0x000045e0
        /*068c*/ 	.word	0x000000ff
        /*0690*/ 	.word	0x00000000
        /*0694*/ 	.short	0x0101
        /*0696*/ 	.byte	0x08
	.zero		1


	//   ....[89]....
        /*0698*/ 	.word	0x000045f0
        /*069c*/ 	.word	0x000000ff
        /*06a0*/ 	.word	0x000000b8
        /*06a4*/ 	.short	0x010a
        /*06a6*/ 	.byte	0x07
	.zero		1


	//   ....[90]....
        /*06a8*/ 	.word	0x00004740
        /*06ac*/ 	.word	0x000000ff
        /*06b0*/ 	.word	0x00000098
        /*06b4*/ 	.short	0x010b
        /*06b6*/ 	.byte	0x07
	.zero		1


	//   ....[91]....
        /*06b8*/ 	.word	0x00004750
        /*06bc*/ 	.word	0x000000ff
        /*06c0*/ 	.word	0x00000000
        /*06c4*/ 	.short	0x0101
        /*06c6*/ 	.byte	0x08
	.zero		1


	//   ....[92]....
        /*06c8*/ 	.word	0x00004760
        /*06cc*/ 	.word	0x000000ff
        /*06d0*/ 	.word	0x000000c0
        /*06d4*/ 	.short	0x010a
        /*06d6*/ 	.byte	0x07
	.zero		1


	//   ....[93]....
        /*06d8*/ 	.word	0x000048e0
        /*06dc*/ 	.word	0x000000ff
        /*06e0*/ 	.word	0x000000a0
        /*06e4*/ 	.short	0x010b
        /*06e6*/ 	.byte	0x07
	.zero		1


	//   ....[94]....
        /*06e8*/ 	.word	0x00004920
        /*06ec*/ 	.word	0x000000ff
        /*06f0*/ 	.word	0x00000000
        /*06f4*/ 	.short	0x0101
        /*06f6*/ 	.byte	0x08
	.zero		1


	//   ....[95]....
        /*06f8*/ 	.word	0x00004960
        /*06fc*/ 	.word	0x000000ff
        /*0700*/ 	.word	0x000000c8
        /*0704*/ 	.short	0x010a
        /*0706*/ 	.byte	0x07
	.zero		1


	//   ....[96]....
        /*0708*/ 	.word	0x00004ba0
        /*070c*/ 	.word	0x000000ff
        /*0710*/ 	.word	0x000000a8
        /*0714*/ 	.short	0x010b
        /*0716*/ 	.byte	0x07
	.zero		1


	//   ....[97]....
        /*0718*/ 	.word	0x00004bc0
        /*071c*/ 	.word	0x000000ff
        /*0720*/ 	.word	0x00000000
        /*0724*/ 	.short	0x0101
        /*0726*/ 	.byte	0x0d
	.zero		1


	//   ....[98]....
        /*0728*/ 	.word	0x00004bf0
        /*072c*/ 	.word	0x000000ff
        /*0730*/ 	.word	0x000000b0
        /*0734*/ 	.short	0x010a
        /*0736*/ 	.byte	0x07
	.zero		1


	//   ....[99]....
        /*0738*/ 	.word	0x00004c10
        /*073c*/ 	.word	0x000000ff
        /*0740*/ 	.word	0x000000b8
        /*0744*/ 	.short	0x010a
        /*0746*/ 	.byte	0x07
	.zero		1


	//   ....[100]....
        /*0748*/ 	.word	0x00004c30
        /*074c*/ 	.word	0x000000ff
        /*0750*/ 	.word	0x000000c0
        /*0754*/ 	.short	0x010a
        /*0756*/ 	.byte	0x07
	.zero		1


	//   ....[101]....
        /*0758*/ 	.word	0x00004c70
        /*075c*/ 	.word	0x00000000
        /*0760*/ 	.word	0x000000c8
        /*0764*/ 	.short	0x010a
        /*0766*/ 	.byte	0xff
	.zero		1


	//   ....[102]....
        /*0768*/ 	.word	0x00004fd0
        /*076c*/ 	.word	0x00000000
        /*0770*/ 	.word	0x000000e0
        /*0774*/ 	.short	0x010a
        /*0776*/ 	.byte	0xff
	.zero		1


	//   ....[103]....
        /*0778*/ 	.word	0x000050e0
        /*077c*/ 	.word	0x00000000
        /*0780*/ 	.word	0x00000000
        /*0784*/ 	.short	0x0101
        /*0786*/ 	.byte	0xff
	.zero		1


	//   ....[104]....
        /*0788*/ 	.word	0x00005b60
        /*078c*/ 	.word	0x000000ff
        /*0790*/ 	.word	0x00000090
        /*0794*/ 	.short	0x010a
        /*0796*/ 	.byte	0x30
	.zero		1


	//   ....[105]....
        /*0798*/ 	.word	0x00005ba0
        /*079c*/ 	.word	0x00000040
        /*07a0*/ 	.word	0x00000100
        /*07a4*/ 	.short	0x010a
        /*07a6*/ 	.byte	0xff
	.zero		1


	//   ....[106]....
        /*07a8*/ 	.word	0x00005d10
        /*07ac*/ 	.word	0x000000ff
        /*07b0*/ 	.word	0x00000090
        /*07b4*/ 	.short	0x010a
        /*07b6*/ 	.byte	0x30
	.zero		1


	//   ....[107]....
        /*07b8*/ 	.word	0x00005e10
        /*07bc*/ 	.word	0x00000040
        /*07c0*/ 	.word	0x00000100
        /*07c4*/ 	.short	0x010a
        /*07c6*/ 	.byte	0xff
	.zero		1


	//   ....[108]....
        /*07c8*/ 	.word	0x00006910
        /*07cc*/ 	.word	0x00000000
        /*07d0*/ 	.word	0x00000000
        /*07d4*/ 	.short	0x0101
        /*07d6*/ 	.byte	0xff
	.zero		1


	//   ....[109]....
        /*07d8*/ 	.word	0x00006920
        /*07dc*/ 	.word	0x00000002
        /*07e0*/ 	.word	0x00000090
        /*07e4*/ 	.short	0x010a
        /*07e6*/ 	.byte	0xff
	.zero		1


	//   ....[110]....
        /*07e8*/ 	.word	0x000069f0
        /*07ec*/ 	.word	0x00000002
        /*07f0*/ 	.word	0x00000090
        /*07f4*/ 	.short	0x010a
        /*07f6*/ 	.byte	0xff
	.zero		1


	//   ....[111]....
        /*07f8*/ 	.word	0x00007570
        /*07fc*/ 	.word	0x0000004a
        /*0800*/ 	.word	0x00000000
        /*0804*/ 	.short	0x0101
        /*0806*/ 	.byte	0xff
	.zero		1


	//   ....[112]....
        /*0808*/ 	.word	0x00007590
        /*080c*/ 	.word	0x00000000
        /*0810*/ 	.word	0x00000090
        /*0814*/ 	.short	0x010a
        /*0816*/ 	.byte	0xff
	.zero		1


	//   ....[113]....
        /*0818*/ 	.word	0x00007650
        /*081c*/ 	.word	0x00000000
        /*0820*/ 	.word	0x00000090
        /*0824*/ 	.short	0x010a
        /*0826*/ 	.byte	0xff
	.zero		1


	//   ....[114]....
        /*0828*/ 	.word	0x000081d0
        /*082c*/ 	.word	0x0000004a
        /*0830*/ 	.word	0x00000000
        /*0834*/ 	.short	0x0101
        /*0836*/ 	.byte	0xff
	.zero		1


	//   ....[115]....
        /*0838*/ 	.word	0x000081f0
        /*083c*/ 	.word	0x00000002
        /*0840*/ 	.word	0x00000090
        /*0844*/ 	.short	0x010a
        /*0846*/ 	.byte	0xff
	.zero		1


	//   ....[116]....
        /*0848*/ 	.word	0x000082b0
        /*084c*/ 	.word	0x00000002
        /*0850*/ 	.word	0x00000090
        /*0854*/ 	.short	0x010a
        /*0856*/ 	.byte	0xff
	.zero		1


	//   ....[117]....
        /*0858*/ 	.word	0x000086d0
        /*085c*/ 	.word	0x000000ff
        /*0860*/ 	.word	0x00000000
        /*0864*/ 	.short	0x0101
        /*0866*/ 	.byte	0x05
	.zero		1


	//   ....[118]....
        /*0868*/ 	.word	0x00008e90
        /*086c*/ 	.word	0x00000000
        /*0870*/ 	.word	0x00000000
        /*0874*/ 	.short	0x0101
        /*0876*/ 	.byte	0xff
	.zero		1


	//   ....[119]....
        /*0878*/ 	.word	0x00009100
        /*087c*/ 	.word	0x000000ff
        /*0880*/ 	.word	0x00000000
        /*0884*/ 	.short	0x0101
        /*0886*/ 	.byte	0x04
	.zero		1


	//   ....[120]....
        /*0888*/ 	.word	0x00009120
        /*088c*/ 	.word	0x00000002
        /*0890*/ 	.word	0x00000150
        /*0894*/ 	.short	0x010a
        /*0896*/ 	.byte	0xff
	.zero		1


	//   ....[121]....
        /*0898*/ 	.word	0x00009180
        /*089c*/ 	.word	0x00000002
        /*08a0*/ 	.word	0x00000048
        /*08a4*/ 	.short	0x010a
        /*08a6*/ 	.byte	0xff
	.zero		1


	//   ....[122]....
        /*08a8*/ 	.word	0x000091e0
        /*08ac*/ 	.word	0x00000002
        /*08b0*/ 	.word	0x00000048
        /*08b4*/ 	.short	0x010a
        /*08b6*/ 	.byte	0xff
	.zero		1


	//   ....[123]....
        /*08b8*/ 	.word	0x00009230
        /*08bc*/ 	.word	0x00000002
        /*08c0*/ 	.word	0x000000e0
        /*08c4*/ 	.short	0x010a
        /*08c6*/ 	.byte	0xff
	.zero		1


	//   ....[124]....
        /*08c8*/ 	.word	0x00009290
        /*08cc*/ 	.word	0x00000000
        /*08d0*/ 	.word	0x00000000
        /*08d4*/ 	.short	0x010a
        /*08d6*/ 	.byte	0xff
	.zero		1


	//   ....[125]....
        /*08d8*/ 	.word	0x000092f0
        /*08dc*/ 	.word	0x00000000
        /*08e0*/ 	.word	0x00000000
        /*08e4*/ 	.short	0x010a
        /*08e6*/ 	.byte	0xff
	.zero		1


	//   ....[126]....
        /*08e8*/ 	.word	0x00009350
        /*08ec*/ 	.word	0x00000000
        /*08f0*/ 	.word	0x00000000
        /*08f4*/ 	.short	0x010a
        /*08f6*/ 	.byte	0xff
	.zero		1


	//   ....[127]....
        /*08f8*/ 	.word	0x000093b0
        /*08fc*/ 	.word	0x00000000
        /*0900*/ 	.word	0x00000000
        /*0904*/ 	.short	0x010a
        /*0906*/ 	.byte	0xff
	.zero		1


	//   ....[128]....
        /*0908*/ 	.word	0x00009410
        /*090c*/ 	.word	0x00000000
        /*0910*/ 	.word	0x00000000
        /*0914*/ 	.short	0x010a
        /*0916*/ 	.byte	0xff
	.zero		1


	//   ....[129]....
        /*0918*/ 	.word	0x00009470
        /*091c*/ 	.word	0x00000000
        /*0920*/ 	.word	0x00000000
        /*0924*/ 	.short	0x010a
        /*0926*/ 	.byte	0xff
	.zero		1


	//   ....[130]....
        /*0928*/ 	.word	0x000094d0
        /*092c*/ 	.word	0x00000000
        /*0930*/ 	.word	0x00000000
        /*0934*/ 	.short	0x010a
        /*0936*/ 	.byte	0xff
	.zero		1


	//   ....[131]....
        /*0938*/ 	.word	0x00009530
        /*093c*/ 	.word	0x00000000
        /*0940*/ 	.word	0x00000000
        /*0944*/ 	.short	0x010a
        /*0946*/ 	.byte	0xff
	.zero		1


	//   ....[132]....
        /*0948*/ 	.word	0x00009580
        /*094c*/ 	.word	0x00000000
        /*0950*/ 	.word	0x00000140
        /*0954*/ 	.short	0x010a
        /*0956*/ 	.byte	0xff
	.zero		1


	//   ....[133]....
        /*0958*/ 	.word	0x000095e0
        /*095c*/ 	.word	0x00000000
        /*0960*/ 	.word	0x000000f0
        /*0964*/ 	.short	0x010a
        /*0966*/ 	.byte	0xff
	.zero		1


	//   ....[134]....
        /*0968*/ 	.word	0x00009630
        /*096c*/ 	.word	0x00000000
        /*0970*/ 	.word	0x000000e0
        /*0974*/ 	.short	0x010a
        /*0976*/ 	.byte	0xff
	.zero		1


	//   ....[135]....
        /*0978*/ 	.word	0x00009690
        /*097c*/ 	.word	0x00000000
        /*0980*/ 	.word	0x000000f0
        /*0984*/ 	.short	0x010a
        /*0986*/ 	.byte	0xff
	.zero		1


	//   ....[136]....
        /*0988*/ 	.word	0x000096e0
        /*098c*/ 	.word	0x00000000
        /*0990*/ 	.word	0x000000e0
        /*0994*/ 	.short	0x010a
        /*0996*/ 	.byte	0xff
	.zero		1


	//   ....[137]....
        /*0998*/ 	.word	0x00009740
        /*099c*/ 	.word	0x00000002
        /*09a0*/ 	.word	0x00000120
        /*09a4*/ 	.short	0x010a
        /*09a6*/ 	.byte	0xff
	.zero		1


	//   ....[138]....
        /*09a8*/ 	.word	0x000097a0
        /*09ac*/ 	.word	0x00000000
        /*09b0*/ 	.word	0x00000000
        /*09b4*/ 	.short	0x010a
        /*09b6*/ 	.byte	0xff
	.zero		1


	//   ....[139]....
        /*09b8*/ 	.word	0x00009800
        /*09bc*/ 	.word	0x00000000
        /*09c0*/ 	.word	0x00000000
        /*09c4*/ 	.short	0x010a
        /*09c6*/ 	.byte	0xff
	.zero		1


	//   ....[140]....
        /*09c8*/ 	.word	0x00009860
        /*09cc*/ 	.word	0x00000000
        /*09d0*/ 	.word	0x00000000
        /*09d4*/ 	.short	0x010a
        /*09d6*/ 	.byte	0xff
	.zero		1


	//   ....[141]....
        /*09d8*/ 	.word	0x000098c0
        /*09dc*/ 	.word	0x00000000
        /*09e0*/ 	.word	0x00000000
        /*09e4*/ 	.short	0x010a
        /*09e6*/ 	.byte	0xff
	.zero		1


	//   ....[142]....
        /*09e8*/ 	.word	0x00009920
        /*09ec*/ 	.word	0x00000000
        /*09f0*/ 	.word	0x00000000
        /*09f4*/ 	.short	0x010a
        /*09f6*/ 	.byte	0xff
	.zero		1


	//   ....[143]....
        /*09f8*/ 	.word	0x00009970
        /*09fc*/ 	.word	0x00000000
        /*0a00*/ 	.word	0x000000e0
        /*0a04*/ 	.short	0x010a
        /*0a06*/ 	.byte	0xff
	.zero		1


	//   ....[144]....
        /*0a08*/ 	.word	0x000099d0
        /*0a0c*/ 	.word	0x00000000
        /*0a10*/ 	.word	0x000000d8
        /*0a14*/ 	.short	0x010a
        /*0a16*/ 	.byte	0xff
	.zero		1


	//   ....[145]....
        /*0a18*/ 	.word	0x00009a30
        /*0a1c*/ 	.word	0x00000000
        /*0a20*/ 	.word	0x000000b0
        /*0a24*/ 	.short	0x010a
        /*0a26*/ 	.byte	0xff
	.zero		1


	//   ....[146]....
        /*0a28*/ 	.word	0x00009a90
        /*0a2c*/ 	.word	0x00000000
        /*0a30*/ 	.word	0x000000b8
        /*0a34*/ 	.short	0x010a
        /*0a36*/ 	.byte	0xff
	.zero		1


	//   ....[147]....
        /*0a38*/ 	.word	0x00009af0
        /*0a3c*/ 	.word	0x00000000
        /*0a40*/ 	.word	0x000000c0
        /*0a44*/ 	.short	0x010a
        /*0a46*/ 	.byte	0xff
	.zero		1


	//   ....[148]....
        /*0a48*/ 	.word	0x00009b50
        /*0a4c*/ 	.word	0x00000000
        /*0a50*/ 	.word	0x000000c8
        /*0a54*/ 	.short	0x010a
        /*0a56*/ 	.byte	0xff
	.zero		1


	//   ....[149]....
        /*0a58*/ 	.word	0x00009bb0
        /*0a5c*/ 	.word	0x00000000
        /*0a60*/ 	.word	0x000000b0
        /*0a64*/ 	.short	0x010a
        /*0a66*/ 	.byte	0xff
	.zero		1


	//   ....[150]....
        /*0a68*/ 	.word	0x00009c10
        /*0a6c*/ 	.word	0x00000000
        /*0a70*/ 	.word	0x000000b8
        /*0a74*/ 	.short	0x010a
        /*0a76*/ 	.byte	0xff
	.zero		1


	//   ....[151]....
        /*0a78*/ 	.word	0x00009c70
        /*0a7c*/ 	.word	0x00000000
        /*0a80*/ 	.word	0x000000c0
        /*0a84*/ 	.short	0x010a
        /*0a86*/ 	.byte	0xff
	.zero		1


	//   ....[152]....
        /*0a88*/ 	.word	0x00009cc0
        /*0a8c*/ 	.word	0x00000000
        /*0a90*/ 	.word	0x000000e0
        /*0a94*/ 	.short	0x010a
        /*0a96*/ 	.byte	0xff
	.zero		1


	//   ....[153]....
        /*0a98*/ 	.word	0x00009d20
        /*0a9c*/ 	.word	0x00000000
        /*0aa0*/ 	.word	0x00000090
        /*0aa4*/ 	.short	0x010a
        /*0aa6*/ 	.byte	0xff
	.zero		1


	//   ....[154]....
        /*0aa8*/ 	.word	0x00009d70
        /*0aac*/ 	.word	0x00000040
        /*0ab0*/ 	.word	0x00000100
        /*0ab4*/ 	.short	0x010a
        /*0ab6*/ 	.byte	0xff
	.zero		1


	//   ....[155]....
        /*0ab8*/ 	.word	0x00009dc0
        /*0abc*/ 	.word	0x00000002
        /*0ac0*/ 	.word	0x00000090
        /*0ac4*/ 	.short	0x010a
        /*0ac6*/ 	.byte	0xff
	.zero		1


	//   ....[156]....
        /*0ac8*/ 	.word	0x00009e10
        /*0acc*/ 	.word	0x00000000
        /*0ad0*/ 	.word	0x00000090
        /*0ad4*/ 	.short	0x010a
        /*0ad6*/ 	.byte	0xff
	.zero		1


	//   ....[157]....
        /*0ad8*/ 	.word	0x00009e60
        /*0adc*/ 	.word	0x00000002
        /*0ae0*/ 	.word	0x00000090
        /*0ae4*/ 	.short	0x010a
        /*0ae6*/ 	.byte	0xff
	.zero		1


	//----- nvinfo : EIATTR_NUM_MBARRIERS
	.align		4
.L_47:
        /*0ae8*/ 	.byte	0x03, 0x38
        /*0aea*/ 	.short	0x002c


	//----- nvinfo : EIATTR_EXIT_INSTR_OFFSETS
	.align		4
        /*0aec*/ 	.byte	0x04, 0x1c
        /*0aee*/ 	.short	(.L_49 - .L_48)


	//   ....[0]....
.L_48:
        /*0af0*/ 	.word	0x000028a0


	//   ....[1]....
        /*0af4*/ 	.word	0x00002d90


	//   ....[2]....
        /*0af8*/ 	.word	0x00002df0


	//   ....[3]....
        /*0afc*/ 	.word	0x00003c70


	//   ....[4]....
        /*0b00*/ 	.word	0x00004ca0


	//   ....[5]....
        /*0b04*/ 	.word	0x00004ce0


	//   ....[6]....
        /*0b08*/ 	.word	0x00008ff0


	//   ....[7]....
        /*0b0c*/ 	.word	0x00009070


	//   ....[8]....
        /*0b10*/ 	.word	0x000090a0


	//   ....[9]....
        /*0b14*/ 	.word	0x00009110


	//----- nvinfo : EIATTR_MAX_THREADS
	.align		4
.L_49:
        /*0b18*/ 	.byte	0x04, 0x05
        /*0b1a*/ 	.short	(.L_51 - .L_50)
.L_50:
        /*0b1c*/ 	.word	0x00000100
        /*0b20*/ 	.word	0x00000001
        /*0b24*/ 	.word	0x00000001


	//----- nvinfo : EIATTR_CRS_STACK_SIZE
	.align		4
.L_51:
        /*0b28*/ 	.byte	0x04, 0x1e
        /*0b2a*/ 	.short	(.L_53 - .L_52)
.L_52:
        /*0b2c*/ 	.word	0x00000000


	//----- nvinfo : EIATTR_CBANK_PARAM_SIZE
	.align		4
.L_53:
        /*0b30*/ 	.byte	0x03, 0x19
        /*0b32*/ 	.short	0x0800


	//----- nvinfo : EIATTR_PARAM_CBANK
	.align		4
        /*0b34*/ 	.byte	0x04, 0x0a
        /*0b36*/ 	.short	(.L_55 - .L_54)
	.align		4
.L_54:
        /*0b38*/ 	.word	index@(.nv.constant0._ZN7cutlass13device_kernelINS_4gemm6kernel13GemmUniversalIN4cute5tupleIJiiiiEEENS1_10collective13CollectiveMmaINS1_35MainloopSm100TmaUmmaWarpSpecializedILi9ELi2ELi4ENS5_IJNS4_1CILi1EEESB_SB_EEEEENS5_IJNSA_ILi64EEENSA_ILi256EEENSA_ILi32EEEEEENS_10bfloat16_tENS5_IJlSB_lEEESI_SJ_NS4_8TiledMMAINS4_8MMA_AtomIJNS4_20SM100_MMA_F16BF16_SSISI_SI_fLi64ELi256ELNS4_4UMMA5MajorE0ELSO_0ELNSN_7ScaleInE0ELSP_0EEEEEENS4_6LayoutISC_NS5_IJNSA_ILi0EEEST_ST_EEEEENS5_IJNS4_10UnderscoreESW_SW_EEEEENS4_13SM90_TMA_LOADENS4_14ComposedLayoutINS4_7SwizzleILi2ELi4ELi3EEENS4_18smem_ptr_flag_bitsILi16EEENSS_INS5_IJNSA_ILi8EEESG_EEENS5_IJSG_SB_EEEEEEEvNS4_8identityESZ_S19_vS1A_EENS_8epilogue10collective18CollectiveEpilogueINS1C_23Sm100TmaWarpSpecializedILi4ELi2ELi32ELb1ELb0EEEJSH_NS5_IJNSS_ISE_SB_EES1H_EEESI_SJ_SI_SJ_NS1C_6fusion15FusionCallbacksIS1G_NS1J_17LinearCombinationISI_fSI_fLNS_15FloatRoundStyleE2EEESH_S1I_JEEENS4_5SM1004TMEM4LOAD26SM100_TMEM_LOAD_16dp256b8xESZ_NS10_INS11_ILi3ELi4ELi3EEES14_NSS_INS5_IJS15_SE_EEENS5_IJSE_SB_EEEEEEENS4_17SM75_U32x4_LDSM_NENS4_14SM90_TMA_STOREES1X_NS4_17SM90_U32x4_STSM_NENS4_39AutoVectorizingCopyWithAssumedAlignmentILi128EEEEEEvvEEEEvNT_6ParamsE)
        /*0b3c*/ 	.short	0x0380
        /*0b3e*/ 	.short	0x0800


	//----- nvinfo : EIATTR_SW_WAR
	.align		4
.L_55:
        /*0b40*/ 	.byte	0x04, 0x36
        /*0b42*/ 	.short	(.L_57 - .L_56)
.L_56:
        /*0b44*/ 	.word	0x00000008
.L_57:


//--------------------- .nv.callgraph             --------------------------
	.section	.nv.callgraph,"",@"SHT_CUDA_CALLGRAPH"
	.align	4
	.sectionentsize	8
	.align		4
        /*0000*/ 	.word	0x00000000
	.align		4
        /*0004*/ 	.word	0xffffffff
	.align		4
        /*0008*/ 	.word	index@(_ZN7cutlass13device_kernelINS_4gemm6kernel13GemmUniversalIN4cute5tupleIJiiiiEEENS1_10collective13CollectiveMmaINS1_35MainloopSm100TmaUmmaWarpSpecializedILi9ELi2ELi4ENS5_IJNS4_1CILi1EEESB_SB_EEEEENS5_IJNSA_ILi64EEENSA_ILi256EEENSA_ILi32EEEEEENS_10bfloat16_tENS5_IJlSB_lEEESI_SJ_NS4_8TiledMMAINS4_8MMA_AtomIJNS4_20SM100_MMA_F16BF16_SSISI_SI_fLi64ELi256ELNS4_4UMMA5MajorE0ELSO_0ELNSN_7ScaleInE0ELSP_0EEEEEENS4_6LayoutISC_NS5_IJNSA_ILi0EEEST_ST_EEEEENS5_IJNS4_10UnderscoreESW_SW_EEEEENS4_13SM90_TMA_LOADENS4_14ComposedLayoutINS4_7SwizzleILi2ELi4ELi3EEENS4_18smem_ptr_flag_bitsILi16EEENSS_INS5_IJNSA_ILi8EEESG_EEENS5_IJSG_SB_EEEEEEEvNS4_8identityESZ_S19_vS1A_EENS_8epilogue10collective18CollectiveEpilogueINS1C_23Sm100TmaWarpSpecializedILi4ELi2ELi32ELb1ELb0EEEJSH_NS5_IJNSS_ISE_SB_EES1H_EEESI_SJ_SI_SJ_NS1C_6fusion15FusionCallbacksIS1G_NS1J_17LinearCombinationISI_fSI_fLNS_15FloatRoundStyleE2EEESH_S1I_JEEENS4_5SM1004TMEM4LOAD26SM100_TMEM_LOAD_16dp256b8xESZ_NS10_INS11_ILi3ELi4ELi3EEES14_NSS_INS5_IJS15_SE_EEENS5_IJSE_SB_EEEEEEENS4_17SM75_U32x4_LDSM_NENS4_14SM90_TMA_STOREES1X_NS4_17SM90_U32x4_STSM_NENS4_39AutoVectorizingCopyWithAssumedAlignmentILi128EEEEEEvvEEEEvNT_6ParamsE)
	.align		4
        /*000c*/ 	.word	index@(__assertfail)
	.align		4
        /*0010*/ 	.word	0x00000000
	.align		4
        /*0014*/ 	.word	0xfffffffe
	.align		4
        /*0018*/ 	.word	0x00000000
	.align		4
        /*001c*/ 	.word	0xfffffffd
	.align		4
        /*0020*/ 	.word	0x00000000
	.align		4
        /*0024*/ 	.word	0xfffffffc


//--------------------- .nv.constant4             --------------------------
	.section	.nv.constant4,"a",@progbits
	.align	8
	.align		8
.nv.constant4:
        /*0000*/ 	.dword	__assertfail
	.align		8
        /*0008*/ 	.dword	__unnamed_1
	.align		8
        /*0010*/ 	.dword	__unnamed_2
	.align		8
        /*0018*/ 	.dword	_ZN40_INTERNAL_fdca319b_4_k_cu_d22f643c_168054cuda3std3__45__cpo5beginE
	.align		8
        /*0020*/ 	.dword	_ZN40_INTERNAL_fdca319b_4_k_cu_d22f643c_168054cuda3std3__45__cpo3endE
	.align		8
        /*0028*/ 	.dword	_ZN40_INTERNAL_fdca319b_4_k_cu_d22f643c_168054cuda3std3__45__cpo6cbeginE
	.align		8
        /*0030*/ 	.dword	_ZN40_INTERNAL_fdca319b_4_k_cu_d22f643c_168054cuda3std3__45__cpo4cendE
	.align		8
        /*0038*/ 	.dword	_ZN40_INTERNAL_fdca319b_4_k_cu_d22f643c_168054cuda3std3__442_GLOBAL__N__fdca319b_4_k_cu_d22f643c_168056ignoreE
	.align		8
        /*0040*/ 	.dword	_ZN40_INTERNAL_fdca319b_4_k_cu_d22f643c_168054cuda3std3__419piecewise_constructE
	.align		8
        /*0048*/ 	.dword	_ZN40_INTERNAL_fdca319b_4_k_cu_d22f643c_168054cuda3std3__48in_placeE
	.align		8
        /*0050*/ 	.dword	_ZN40_INTERNAL_fdca319b_4_k_cu_d22f643c_168054cuda3std6ranges3__45__cpo4swapE
	.align		8
        /*0058*/ 	.dword	_ZN40_INTERNAL_fdca319b_4_k_cu_d22f643c_168054cuda3std6ranges3__45__cpo9iter_moveE
	.align		8
        /*0060*/ 	.dword	_ZN40_INTERNAL_fdca319b_4_k_cu_d22f643c_168054cute7productE
	.align		8
        /*0068*/ 	.dword	_ZN40_INTERNAL_fdca319b_4_k_cu_d22f643c_168054cute1_E
	.align		8
        /*0070*/ 	.dword	$str$25
	.align		8
        /*0078*/ 	.dword	$str$26
	.align		8
        /*0080*/ 	.dword	$str$27
	.align		8
        /*0088*/ 	.dword	$str$28


//--------------------- .text._ZN7cutlass13device_kernelINS_4gemm6kernel13GemmUniversalIN4cute5tupleIJiiiiEEENS1_10collective13CollectiveMmaINS1_35MainloopSm100TmaUmmaWarpSpecializedILi9ELi2ELi4ENS5_IJNS4_1CILi1EEESB_SB_EEEEENS5_IJNSA_ILi64EEENSA_ILi256EEENSA_ILi32EEEEEENS_10bfloat16_tENS5_IJlSB_lEEESI_SJ_NS4_8TiledMMAINS4_8MMA_AtomIJNS4_20SM100_MMA_F16BF16_SSISI_SI_fLi64ELi256ELNS4_4UMMA5MajorE0ELSO_0ELNSN_7ScaleInE0ELSP_0EEEEEENS4_6LayoutISC_NS5_IJNSA_ILi0EEEST_ST_EEEEENS5_IJNS4_10UnderscoreESW_SW_EEEEENS4_13SM90_TMA_LOADENS4_14ComposedLayoutINS4_7SwizzleILi2ELi4ELi3EEENS4_18smem_ptr_flag_bitsILi16EEENSS_INS5_IJNSA_ILi8EEESG_EEENS5_IJSG_SB_EEEEEEEvNS4_8identityESZ_S19_vS1A_EENS_8epilogue10collective18CollectiveEpilogueINS1C_23Sm100TmaWarpSpecializedILi4ELi2ELi32ELb1ELb0EEEJSH_NS5_IJNSS_ISE_SB_EES1H_EEESI_SJ_SI_SJ_NS1C_6fusion15FusionCallbacksIS1G_NS1J_17LinearCombinationISI_fSI_fLNS_15FloatRoundStyleE2EEESH_S1I_JEEENS4_5SM1004TMEM4LOAD26SM100_TMEM_LOAD_16dp256b8xESZ_NS10_INS11_ILi3ELi4ELi3EEES14_NSS_INS5_IJS15_SE_EEENS5_IJSE_SB_EEEEEEENS4_17SM75_U32x4_LDSM_NENS4_14SM90_TMA_STOREES1X_NS4_17SM90_U32x4_STSM_NENS4_39AutoVectorizingCopyWithAssumedAlignmentILi128EEEEEEvvEEEEvNT_6ParamsE --------------------------
	.section	.text._ZN7cutlass13device_kernelINS_4gemm6kernel13GemmUniversalIN4cute5tupleIJiiiiEEENS1_10collective13CollectiveMmaINS1_35MainloopSm100TmaUmmaWarpSpecializedILi9ELi2ELi4ENS5_IJNS4_1CILi1EEESB_SB_EEEEENS5_IJNSA_ILi64EEENSA_ILi256EEENSA_ILi32EEEEEENS_10bfloat16_tENS5_IJlSB_lEEESI_SJ_NS4_8TiledMMAINS4_8MMA_AtomIJNS4_20SM100_MMA_F16BF16_SSISI_SI_fLi64ELi256ELNS4_4UMMA5MajorE0ELSO_0ELNSN_7ScaleInE0ELSP_0EEEEEENS4_6LayoutISC_NS5_IJNSA_ILi0EEEST_ST_EEEEENS5_IJNS4_10UnderscoreESW_SW_EEEEENS4_13SM90_TMA_LOADENS4_14ComposedLayoutINS4_7SwizzleILi2ELi4ELi3EEENS4_18smem_ptr_flag_bitsILi16EEENSS_INS5_IJNSA_ILi8EEESG_EEENS5_IJSG_SB_EEEEEEEvNS4_8identityESZ_S19_vS1A_EENS_8epilogue10collective18CollectiveEpilogueINS1C_23Sm100TmaWarpSpecializedILi4ELi2ELi32ELb1ELb0EEEJSH_NS5_IJNSS_ISE_SB_EES1H_EEESI_SJ_SI_SJ_NS1C_6fusion15FusionCallbacksIS1G_NS1J_17LinearCombinationISI_fSI_fLNS_15FloatRoundStyleE2EEESH_S1I_JEEENS4_5SM1004TMEM4LOAD26SM100_TMEM_LOAD_16dp256b8xESZ_NS10_INS11_ILi3ELi4ELi3EEES14_NSS_INS5_IJS15_SE_EEENS5_IJSE_SB_EEEEEEENS4_17SM75_U32x4_LDSM_NENS4_14SM90_TMA_STOREES1X_NS4_17SM90_U32x4_STSM_NENS4_39AutoVectorizingCopyWithAssumedAlignmentILi128EEEEEEvvEEEEvNT_6ParamsE,"ax",@progbits
	.align	128
.text._ZN7cutlass13device_kernelINS_4gemm6kernel13GemmUniversalIN4cute5tupleIJiiiiEEENS1_10collective13CollectiveMmaINS1_35MainloopSm100TmaUmmaWarpSpecializedILi9ELi2ELi4ENS5_IJNS4_1CILi1EEESB_SB_EEEEENS5_IJNSA_ILi64EEENSA_ILi256EEENSA_ILi32EEEEEENS_10bfloat16_tENS5_IJlSB_lEEESI_SJ_NS4_8TiledMMAINS4_8MMA_AtomIJNS4_20SM100_MMA_F16BF16_SSISI_SI_fLi64ELi256ELNS4_4UMMA5MajorE0ELSO_0ELNSN_7ScaleInE0ELSP_0EEEEEENS4_6LayoutISC_NS5_IJNSA_ILi0EEEST_ST_EEEEENS5_IJNS4_10UnderscoreESW_SW_EEEEENS4_13SM90_TMA_LOADENS4_14ComposedLayoutINS4_7SwizzleILi2ELi4ELi3EEENS4_18smem_ptr_flag_bitsILi16EEENSS_INS5_IJNSA_ILi8EEESG_EEENS5_IJSG_SB_EEEEEEEvNS4_8identityESZ_S19_vS1A_EENS_8epilogue10collective18CollectiveEpilogueINS1C_23Sm100TmaWarpSpecializedILi4ELi2ELi32ELb1ELb0EEEJSH_NS5_IJNSS_ISE_SB_EES1H_EEESI_SJ_SI_SJ_NS1C_6fusion15FusionCallbacksIS1G_NS1J_17LinearCombinationISI_fSI_fLNS_15FloatRoundStyleE2EEESH_S1I_JEEENS4_5SM1004TMEM4LOAD26SM100_TMEM_LOAD_16dp256b8xESZ_NS10_INS11_ILi3ELi4ELi3EEES14_NSS_INS5_IJS15_SE_EEENS5_IJSE_SB_EEEEEEENS4_17SM75_U32x4_LDSM_NENS4_14SM90_TMA_STOREES1X_NS4_17SM90_U32x4_STSM_NENS4_39AutoVectorizingCopyWithAssumedAlignmentILi128EEEEEEvvEEEEvNT_6ParamsE:
        .type           _ZN7cutlass13device_kernelINS_4gemm6kernel13GemmUniversalIN4cute5tupleIJiiiiEEENS1_10collective13CollectiveMmaINS1_35MainloopSm100TmaUmmaWarpSpecializedILi9ELi2ELi4ENS5_IJNS4_1CILi1EEESB_SB_EEEEENS5_IJNSA_ILi64EEENSA_ILi256EEENSA_ILi32EEEEEENS_10bfloat16_tENS5_IJlSB_lEEESI_SJ_NS4_8TiledMMAINS4_8MMA_AtomIJNS4_20SM100_MMA_F16BF16_SSISI_SI_fLi64ELi256ELNS4_4UMMA5MajorE0ELSO_0ELNSN_7ScaleInE0ELSP_0EEEEEENS4_6LayoutISC_NS5_IJNSA_ILi0EEEST_ST_EEEEENS5_IJNS4_10UnderscoreESW_SW_EEEEENS4_13SM90_TMA_LOADENS4_14ComposedLayoutINS4_7SwizzleILi2ELi4ELi3EEENS4_18smem_ptr_flag_bitsILi16EEENSS_INS5_IJNSA_ILi8EEESG_EEENS5_IJSG_SB_EEEEEEEvNS4_8identityESZ_S19_vS1A_EENS_8epilogue10collective18CollectiveEpilogueINS1C_23Sm100TmaWarpSpecializedILi4ELi2ELi32ELb1ELb0EEEJSH_NS5_IJNSS_ISE_SB_EES1H_EEESI_SJ_SI_SJ_NS1C_6fusion15FusionCallbacksIS1G_NS1J_17LinearCombinationISI_fSI_fLNS_15FloatRoundStyleE2EEESH_S1I_JEEENS4_5SM1004TMEM4LOAD26SM100_TMEM_LOAD_16dp256b8xESZ_NS10_INS11_ILi3ELi4ELi3EEES14_NSS_INS5_IJS15_SE_EEENS5_IJSE_SB_EEEEEEENS4_17SM75_U32x4_LDSM_NENS4_14SM90_TMA_STOREES1X_NS4_17SM90_U32x4_STSM_NENS4_39AutoVectorizingCopyWithAssumedAlignmentILi128EEEEEEvvEEEEvNT_6ParamsE,@function
        .size           _ZN7cutlass13device_kernelINS_4gemm6kernel13GemmUniversalIN4cute5tupleIJiiiiEEENS1_10collective13CollectiveMmaINS1_35MainloopSm100TmaUmmaWarpSpecializedILi9ELi2ELi4ENS5_IJNS4_1CILi1EEESB_SB_EEEEENS5_IJNSA_ILi64EEENSA_ILi256EEENSA_ILi32EEEEEENS_10bfloat16_tENS5_IJlSB_lEEESI_SJ_NS4_8TiledMMAINS4_8MMA_AtomIJNS4_20SM100_MMA_F16BF16_SSISI_SI_fLi64ELi256ELNS4_4UMMA5MajorE0ELSO_0ELNSN_7ScaleInE0ELSP_0EEEEEENS4_6LayoutISC_NS5_IJNSA_ILi0EEEST_ST_EEEEENS5_IJNS4_10UnderscoreESW_SW_EEEEENS4_13SM90_TMA_LOADENS4_14ComposedLayoutINS4_7SwizzleILi2ELi4ELi3EEENS4_18smem_ptr_flag_bitsILi16EEENSS_INS5_IJNSA_ILi8EEESG_EEENS5_IJSG_SB_EEEEEEEvNS4_8identityESZ_S19_vS1A_EENS_8epilogue10collective18CollectiveEpilogueINS1C_23Sm100TmaWarpSpecializedILi4ELi2ELi32ELb1ELb0EEEJSH_NS5_IJNSS_ISE_SB_EES1H_EEESI_SJ_SI_SJ_NS1C_6fusion15FusionCallbacksIS1G_NS1J_17LinearCombinationISI_fSI_fLNS_15FloatRoundStyleE2EEESH_S1I_JEEENS4_5SM1004TMEM4LOAD26SM100_TMEM_LOAD_16dp256b8xESZ_NS10_INS11_ILi3ELi4ELi3EEES14_NSS_INS5_IJS15_SE_EEENS5_IJSE_SB_EEEEEEENS4_17SM75_U32x4_LDSM_NENS4_14SM90_TMA_STOREES1X_NS4_17SM90_U32x4_STSM_NENS4_39AutoVectorizingCopyWithAssumedAlignmentILi128EEEEEEvvEEEEvNT_6ParamsE,(.L_x_192 - _ZN7cutlass13device_kernelINS_4gemm6kernel13GemmUniversalIN4cute5tupleIJiiiiEEENS1_10collective13CollectiveMmaINS1_35MainloopSm100TmaUmmaWarpSpecializedILi9ELi2ELi4ENS5_IJNS4_1CILi1EEESB_SB_EEEEENS5_IJNSA_ILi64EEENSA_ILi256EEENSA_ILi32EEEEEENS_10bfloat16_tENS5_IJlSB_lEEESI_SJ_NS4_8TiledMMAINS4_8MMA_AtomIJNS4_20SM100_MMA_F16BF16_SSISI_SI_fLi64ELi256ELNS4_4UMMA5MajorE0ELSO_0ELNSN_7ScaleInE0ELSP_0EEEEEENS4_6LayoutISC_NS5_IJNSA_ILi0EEEST_ST_EEEEENS5_IJNS4_10UnderscoreESW_SW_EEEEENS4_13SM90_TMA_LOADENS4_14ComposedLayoutINS4_7SwizzleILi2ELi4ELi3EEENS4_18smem_ptr_flag_bitsILi16EEENSS_INS5_IJNSA_ILi8EEESG_EEENS5_IJSG_SB_EEEEEEEvNS4_8identityESZ_S19_vS1A_EENS_8epilogue10collective18CollectiveEpilogueINS1C_23Sm100TmaWarpSpecializedILi4ELi2ELi32ELb1ELb0EEEJSH_NS5_IJNSS_ISE_SB_EES1H_EEESI_SJ_SI_SJ_NS1C_6fusion15FusionCallbacksIS1G_NS1J_17LinearCombinationISI_fSI_fLNS_15FloatRoundStyleE2EEESH_S1I_JEEENS4_5SM1004TMEM4LOAD26SM100_TMEM_LOAD_16dp256b8xESZ_NS10_INS11_ILi3ELi4ELi3EEES14_NSS_INS5_IJS15_SE_EEENS5_IJSE_SB_EEEEEEENS4_17SM75_U32x4_LDSM_NENS4_14SM90_TMA_STOREES1X_NS4_17SM90_U32x4_STSM_NENS4_39AutoVectorizingCopyWithAssumedAlignmentILi128EEEEEEvvEEEEvNT_6ParamsE)
        .other          _ZN7cutlass13device_kernelINS_4gemm6kernel13GemmUniversalIN4cute5tupleIJiiiiEEENS1_10collective13CollectiveMmaINS1_35MainloopSm100TmaUmmaWarpSpecializedILi9ELi2ELi4ENS5_IJNS4_1CILi1EEESB_SB_EEEEENS5_IJNSA_ILi64EEENSA_ILi256EEENSA_ILi32EEEEEENS_10bfloat16_tENS5_IJlSB_lEEESI_SJ_NS4_8TiledMMAINS4_8MMA_AtomIJNS4_20SM100_MMA_F16BF16_SSISI_SI_fLi64ELi256ELNS4_4UMMA5MajorE0ELSO_0ELNSN_7ScaleInE0ELSP_0EEEEEENS4_6LayoutISC_NS5_IJNSA_ILi0EEEST_ST_EEEEENS5_IJNS4_10UnderscoreESW_SW_EEEEENS4_13SM90_TMA_LOADENS4_14ComposedLayoutINS4_7SwizzleILi2ELi4ELi3EEENS4_18smem_ptr_flag_bitsILi16EEENSS_INS5_IJNSA_ILi8EEESG_EEENS5_IJSG_SB_EEEEEEEvNS4_8identityESZ_S19_vS1A_EENS_8epilogue10collective18CollectiveEpilogueINS1C_23Sm100TmaWarpSpecializedILi4ELi2ELi32ELb1ELb0EEEJSH_NS5_IJNSS_ISE_SB_EES1H_EEESI_SJ_SI_SJ_NS1C_6fusion15FusionCallbacksIS1G_NS1J_17LinearCombinationISI_fSI_fLNS_15FloatRoundStyleE2EEESH_S1I_JEEENS4_5SM1004TMEM4LOAD26SM100_TMEM_LOAD_16dp256b8xESZ_NS10_INS11_ILi3ELi4ELi3EEES14_NSS_INS5_IJS15_SE_EEENS5_IJSE_SB_EEEEEEENS4_17SM75_U32x4_LDSM_NENS4_14SM90_TMA_STOREES1X_NS4_17SM90_U32x4_STSM_NENS4_39AutoVectorizingCopyWithAssumedAlignmentILi128EEEEEEvvEEEEvNT_6ParamsE,@"STO_CUDA_ENTRY STV_DEFAULT"
_ZN7cutlass13device_kernelINS_4gemm6kernel13GemmUniversalIN4cute5tupleIJiiiiEEENS1_10collective13CollectiveMmaINS1_35MainloopSm100TmaUmmaWarpSpecializedILi9ELi2ELi4ENS5_IJNS4_1CILi1EEESB_SB_EEEEENS5_IJNSA_ILi64EEENSA_ILi256EEENSA_ILi32EEEEEENS_10bfloat16_tENS5_IJlSB_lEEESI_SJ_NS4_8TiledMMAINS4_8MMA_AtomIJNS4_20SM100_MMA_F16BF16_SSISI_SI_fLi64ELi256ELNS4_4UMMA5MajorE0ELSO_0ELNSN_7ScaleInE0ELSP_0EEEEEENS4_6LayoutISC_NS5_IJNSA_ILi0EEEST_ST_EEEEENS5_IJNS4_10UnderscoreESW_SW_EEEEENS4_13SM90_TMA_LOADENS4_14ComposedLayoutINS4_7SwizzleILi2ELi4ELi3EEENS4_18smem_ptr_flag_bitsILi16EEENSS_INS5_IJNSA_ILi8EEESG_EEENS5_IJSG_SB_EEEEEEEvNS4_8identityESZ_S19_vS1A_EENS_8epilogue10collective18CollectiveEpilogueINS1C_23Sm100TmaWarpSpecializedILi4ELi2ELi32ELb1ELb0EEEJSH_NS5_IJNSS_ISE_SB_EES1H_EEESI_SJ_SI_SJ_NS1C_6fusion15FusionCallbacksIS1G_NS1J_17LinearCombinationISI_fSI_fLNS_15FloatRoundStyleE2EEESH_S1I_JEEENS4_5SM1004TMEM4LOAD26SM100_TMEM_LOAD_16dp256b8xESZ_NS10_INS11_ILi3ELi4ELi3EEES14_NSS_INS5_IJS15_SE_EEENS5_IJSE_SB_EEEEEEENS4_17SM75_U32x4_LDSM_NENS4_14SM90_TMA_STOREES1X_NS4_17SM90_U32x4_STSM_NENS4_39AutoVectorizingCopyWithAssumedAlignmentILi128EEEEEEvvEEEEvNT_6ParamsE:
[----:B------:R-:W1:Y:S01]  /*0000*/  LDC R1, c[0x0][0x37c] ;  /* 0x0000df00ff017b82 */ /* 0x000e620000000800 */
[----:B------:R-:W2:Y:S01]  /*0010*/  S2R R101, SR_TID.X ;  /* 0x0000000000657919 */ /* 0x000ea20000002100 */
[----:B------:R-:W3:Y:S01]  /*0020*/  LDCU.64 UR4, c[0x0][0x890] ;  /* 0x00011200ff0477ac */ /* 0x000ee20008000a00 */
[----:B------:R-:W-:Y:S02]  /*0030*/  PRMT R88, RZ, 0x7610, R88 ;  /* 0x00007610ff587816 */ /* 0x000fe40000000058 */
[----:B------:R-:W-:Y:S01]  /*0040*/  ELECT P5, URZ, PT ;  /* 0x0000000000ff782f */ /* 0x000fe200038a0000 */
[----:B------:R-:W4:Y:S01]  /*0050*/  LDCU.64 UR46, c[0x0][0x358] ;  /* 0x00006b00ff2e77ac */ /* 0x000f220008000a00 */
[----:B---3--:R-:W-:-:S04]  /*0060*/  UISETP.NE.U32.AND UP0, UPT, UR4, URZ, UPT ;  /* 0x000000ff0400728c */ /* 0x008fc8000bf05070 */
[----:B------:R-:W-:Y:S01]  /*0070*/  UISETP.NE.AND.EX UP0, UPT, UR5, URZ, UPT, UP0 ;  /* 0x000000ff0500728c */ /* 0x000fe2000bf05300 */
[----:B--2---:R-:W-:-:S05]  /*0080*/  SHF.R.U32.HI R93, RZ, 0x5, R101 ;  /* 0x00000005ff5d7819 */ /* 0x004fca0000011665 */
[----:B------:R-:W2:Y:S02]  /*0090*/  SHFL.IDX PT, R0, R93, RZ, 0x1f ;  /* 0x00001fff5d007589 */ /* 0x000ea400000e0000 */
[----:B--2---:R-:W-:Y:S01]  /*00a0*/  R2UR UR8, R0 ;  /* 0x00000000000872ca */ /* 0x004fe200000e0000 */
[----:B-1--4-:R-:W-:-:S14]  /*00b0*/  BRA.U UP0, `(.L_x_0) ;  /* 0x00000001002c7547 */ /* 0x012fdc000b800000 */
[----:B------:R-:W1:Y:S02]  /*00c0*/  LDCU.64 UR6, c[0x0][0x888] ;  /* 0x00011100ff0677ac */ /* 0x000e640008000a00 */
[----:B-1----:R-:W-:-:S04]  /*00d0*/  UISETP.NE.U32.AND UP0, UPT, UR6, URZ, UPT ;  /* 0x000000ff0600728c */ /* 0x002fc8000bf05070 */
[----:B------:R-:W-:-:S09]  /*00e0*/  UISETP.NE.AND.EX UP0, UPT, UR7, URZ, UPT, UP0 ;  /* 0x000000ff0700728c */ /* 0x000fd2000bf05300 */
[----:B------:R-:W-:Y:S05]  /*00f0*/  BRA.U !UP0, `(.L_x_1) ;  /* 0x0000000108107547 */ /* 0x000fea000b800000 */
[----:B------:R-:W1:Y:S02]  /*0100*/  LDC.64 R2, c[0x0][0x888] ;  /* 0x00022200ff027b82 */ /* 0x000e640000000a00 */
[----:B-1----:R1:W5:Y:S01]  /*0110*/  LDG.E R49, desc[UR46][R2.64] ;  /* 0x0000002e02317981 */ /* 0x002362000c1e1900 */
[----:B------:R-:W-:Y:S01]  /*0120*/  HFMA2 R88, -RZ, RZ, 0, 5.9604644775390625e-08 ;  /* 0x00000001ff587431 */ /* 0x000fe200000001ff */
[----:B------:R-:W-:Y:S05]  /*0130*/  BRA `(.L_x_0) ;  /* 0x00000000000c7947 */ /* 0x000fea0003800000 */
.L_x_1:
[----:B------:R-:W1:Y:S01]  /*0140*/  LDCU UR6, c[0x0][0x880] ;  /* 0x00011000ff0677ac */ /* 0x000e620008000800 */
[----:B------:R-:W-:Y:S01]  /*0150*/  HFMA2 R88, -RZ, RZ, 0, 5.9604644775390625e-08 ;  /* 0x00000001ff587431 */ /* 0x000fe200000001ff */
[----:B-1----:R-:W-:-:S07]  /*0160*/  MOV R49, UR6 ;  /* 0x0000000600317c02 */ /* 0x002fce0008000f00 */
.L_x_0:
[----:B------:R-:W2:Y:S02]  /*0170*/  LDCU.64 UR6, c[0x0][0x8b0] ;  /* 0x00011600ff0677ac */ /* 0x000ea40008000a00 */
[----:B--2---:R-:W-:-:S04]  /*0180*/  UISETP.NE.U32.AND UP0, UPT, UR6, URZ, UPT ;  /* 0x000000ff0600728c */ /* 0x004fc8000bf05070 */
[----:B------:R-:W-:-:S09]  /*0190*/  UISETP.NE.AND.EX UP0, UPT, UR7, URZ, UPT, UP0 ;  /* 0x000000ff0700728c */ /* 0x000fd2000bf05300 */
[----:B------:R-:W-:Y:S05]  /*01a0*/  BRA.U UP0, `(.L_x_2) ;  /* 0x0000000100247547 */ /* 0x000fea000b800000 */
[----:B------:R-:W2:Y:S02]  /*01b0*/  LDCU.64 UR6, c[0x0][0x8a8] ;  /* 0x00011500ff0677ac */ /* 0x000ea40008000a00 */
[----:B--2---:R-:W-:-:S04]  /*01c0*/  UISETP.NE.U32.AND UP0, UPT, UR6, URZ, UPT ;  /* 0x000000ff0600728c */ /* 0x004fc8000bf05070 */
[----:B------:R-:W-:-:S09]  /*01d0*/  UISETP.NE.AND.EX UP0, UPT, UR7, URZ, UPT, UP0 ;  /* 0x000000ff0700728c */ /* 0x000fd2000bf05300 */
[----:B------:R-:W-:Y:S05]  /*01e0*/  BRA.U !UP0, `(.L_x_3) ;  /* 0x00000001080c7547 */ /* 0x000fea000b800000 */
[----:B-1----:R-:W1:Y:S02]  /*01f0*/  LDC.64 R2, c[0x0][0x8a8] ;  /* 0x00022a00ff027b82 */ /* 0x002e640000000a00 */
[----:B-1----:R2:W5:Y:S01]  /*0200*/  LDG.E R47, desc[UR46][R2.64] ;  /* 0x0000002e022f7981 */ /* 0x002562000c1e1900 */
[----:B------:R-:W-:Y:S05]  /*0210*/  BRA `(.L_x_2) ;  /* 0x0000000000087947 */ /* 0x000fea0003800000 */
.L_x_3:
[----:B------:R-:W2:Y:S02]  /*0220*/  LDCU UR6, c[0x0][0x8a0] ;  /* 0x00011400ff0677ac */ /* 0x000ea40008000800 */
[----:B--2---:R-:W-:Y:S02]  /*0230*/  MOV R47, UR6 ;  /* 0x00000006002f7c02 */ /* 0x004fe40008000f00 */
.L_x_2:
[----:B------:R-:W-:Y:S01]  /*0240*/  IMAD.U32 R0, RZ, RZ, UR8 ;  /* 0x00000008ff007e24 */ /* 0x000fe2000f8e00ff */
[----:B------:R-:W-:Y:S04]  /*0250*/  BSSY.RECONVERGENT B0, `(.L_x_4) ;  /* 0x000000c000007945 */ /* 0x000fe80003800200 */
[C---:B------:R-:W-:Y:S02]  /*0260*/  ISETP.NE.OR P1, PT, R0.reuse, 0x1, !P5 ;  /* 0x000000010000780c */ /* 0x040fe40006f25670 */
[----:B------:R-:W-:-:S11]  /*0270*/  ISETP.NE.OR P0, PT, R0, 0x3, !P5 ;  /* 0x000000030000780c */ /* 0x000fd60006f05670 */
[----:B------:R-:W-:Y:S05]  /*0280*/  @P1 BRA `(.L_x_5) ;  /* 0x0000000000201947 */ /* 0x000fea0003800000 */
[----:B------:R-:W3:Y:S02]  /*0290*/  LDCU.64 UR6, c[0x0][0x348] ;  /* 0x00006900ff0677ac */ /* 0x000ee40008000a00 */
[----:B---3--:R-:W-:Y:S02]  /*02a0*/  UIADD3 UR10, UP1, UPT, UR6, 0x80, URZ ;  /* 0x00000080060a7890 */ /* 0x008fe4000ff3e0ff */
[----:B------:R-:W-:Y:S02]  /*02b0*/  UIADD3 UR6, UP0, UPT, UR6, 0x180, URZ ;  /* 0x0000018006067890 */ /* 0x000fe4000ff1e0ff */
[----:B------:R-:W-:Y:S02]  /*02c0*/  UIADD3.X UR11, UPT, UPT, URZ, UR7, URZ, UP1, !UPT ;  /* 0x00000007ff0b7290 */ /* 0x000fe40008ffe4ff */
[----:B------:R-:W-:-:S07]  /*02d0*/  UIADD3.X UR7, UPT, UPT, URZ, UR7, URZ, UP0, !UPT ;  /* 0x00000007ff077290 */ /* 0x000fce00087fe4ff */
[----:B------:R3:W-:Y:S02]  /*02e0*/  UTMACCTL.PF [UR10] ;  /* 0x000000000a0079b9 */ /* 0x0007e40008040000 */
[----:B------:R3:W-:Y:S02]  /*02f0*/  UTMACCTL.PF [UR6] ;  /* 0x00000000060079b9 */ /* 0x0007e40008040000 */
[----:B---3--:R-:W-:Y:S01]  /*0300*/  NOP ;  /* 0x0000000000007918 */ /* 0x008fe20000000000 */
.L_x_5:
[----:B------:R-:W-:Y:S05]  /*0310*/  BSYNC.RECONVERGENT B0 ;  /* 0x0000000000007941 */ /* 0x000fea0003800200 */
.L_x_4:
[----:B------:R-:W-:Y:S04]  /*0320*/  BSSY.RECONVERGENT B0, `(.L_x_6) ;  /* 0x000000a000007945 */ /* 0x000fe80003800200 */
        /* <DEDUP_REMOVED lines=9> */
.L_x_7:
[----:B------:R-:W-:Y:S05]  /*03c0*/  BSYNC.RECONVERGENT B0 ;  /* 0x0000000000007941 */ /* 0x000fea0003800200 */
.L_x_6:
[----:B------:R-:W3:Y:S01]  /*03d0*/  LDCU.64 UR6, c[0x0][0x888] ;  /* 0x00011100ff0677ac */ /* 0x000ee20008000a00 */
[----:B------:R-:W-:Y:S02]  /*03e0*/  UISETP.EQ.U32.AND UP1, UPT, UR4, URZ, UPT ;  /* 0x000000ff0400728c */ /* 0x000fe4000bf22070 */
[----:B------:R-:W-:Y:S02]  /*03f0*/  UPLOP3.LUT UP2, UPT, UPT, UPT, UPT, 0x80, 0x8 ;  /* 0x000000000008789c */ /* 0x000fe40003f4f070 */
[----:B---3--:R-:W-:-:S04]  /*0400*/  UISETP.NE.U32.AND UP0, UPT, UR6, URZ, UPT ;  /* 0x000000ff0600728c */ /* 0x008fc8000bf05070 */
[----:B------:R-:W-:-:S04]  /*0410*/  UISETP.NE.AND.EX UP0, UPT, UR7, URZ, UPT, UP0 ;  /* 0x000000ff0700728c */ /* 0x000fc8000bf05300 */
[----:B------:R-:W-:-:S04]  /*0420*/  UISETP.EQ.OR.EX UP3, UPT, UR5, URZ, !UP0, UP1 ;  /* 0x000000ff0500728c */ /* 0x000fc8000c762710 */
[----:B------:R-:W-:-:S05]  /*0430*/  UP2UR UR50, UPR, URZ, 0x8 ;  /* 0x00000008ff327883 */ /* 0x000fca0008000000 */
[----:B------:R-:W-:Y:S07]  /*0440*/  BRA.U !UP3, `(.L_x_8) ;  /* 0x000000010b207547 */ /* 0x000fee000b800000 */
[----:B------:R-:W-:Y:S01]  /*0450*/  UISETP.NE.U32.AND UP2, UPT, UR4, URZ, UPT ;  /* 0x000000ff0400728c */ /* 0x000fe2000bf45070 */
[----:B-----5:R-:W-:Y:S01]  /*0460*/  FSETP.NEU.AND P0, PT, R49, RZ, PT ;  /* 0x000000ff3100720b */ /* 0x020fe20003f0d000 */
[----:B------:R-:W-:Y:S02]  /*0470*/  USEL UR4, URZ, 0xffffffff, UP0 ;  /* 0xffffffffff047887 */ /* 0x000fe40008000000 */
[----:B------:R-:W-:-:S10]  /*0480*/  UISETP.NE.AND.EX UP2, UPT, UR5, URZ, UPT, UP2 ;  /* 0x000000ff0500728c */ /* 0x000fd4000bf45320 */
[----:B------:R-:W-:Y:S01]  /*0490*/  VOTEU.ANY UP1, P0 ;  /* 0x0000000000ff7886 */ /* 0x000fe20000020100 */
[----:B------:R-:W-:-:S04]  /*04a0*/  @!UP2 USEL UR4, URZ, 0xffffffff, UP1 ;  /* 0xffffffffff04a887 */ /* 0x000fc80008800000 */
[----:B------:R-:W-:-:S04]  /*04b0*/  ULOP3.LUT UR4, UR4, 0x1, URZ, 0xc0, !UPT ;  /* 0x0000000104047892 */ /* 0x000fc8000f8ec0ff */
[----:B------:R-:W-:-:S11]  /*04c0*/  UISETP.NE.U32.AND UP2, UPT, UR4, 0x1, UPT ;  /* 0x000000010400788c */ /* 0x000fd6000bf45070 */
.L_x_8:
[----:B-12---:R-:W1:Y:S01]  /*04d0*/  SHFL.IDX PT, R2, R93, RZ, 0x1f ;  /* 0x00001fff5d027589 */ /* 0x006e6200000e0000 */
[----:B------:R-:W-:-:S04]  /*04e0*/  UISETP.NE.AND UP1, UPT, UR8, 0x2, UPT ;  /* 0x000000020800788c */ /* 0x000fc8000bf25270 */
[----:B------:R-:W-:Y:S01]  /*04f0*/  USEL UR6, URZ, 0x1, UP1 ;  /* 0x00000001ff067887 */ /* 0x000fe20008800000 */
[----:B-1----:R-:W-:-:S13]  /*0500*/  ISETP.NE.AND P0, PT, R2, RZ, PT ;  /* 0x000000ff0200720c */ /* 0x002fda0003f05270 */
[----:B------:R-:W-:Y:S05]  /*0510*/  @P0 BRA `(.L_x_9) ;  /* 0x00000000007c0947 */ /* 0x000fea0003800000 */
[----:B------:R-:W-:Y:S01]  /*0520*/  ELECT P0, URZ, PT ;  /* 0x0000000000ff782f */ /* 0x000fe20003800000 */
[----:B------:R-:W-:-:S12]  /*0530*/  BSSY.RECONVERGENT B0, `(.L_x_9) ;  /* 0x000001d000007945 */ /* 0x000fd80003800200 */
[----:B------:R-:W-:Y:S05]  /*0540*/  @!P0 BRA `(.L_x_10) ;  /* 0x00000000006c8947 */ /* 0x000fea0003800000 */
[----:B------:R-:W1:Y:S01]  /*0550*/  S2UR UR5, SR_CgaCtaId ;  /* 0x00000000000579c3 */ /* 0x000e620000008800 */
[----:B------:R-:W-:Y:S01]  /*0560*/  UMOV UR7, 0x400 ;  /* 0x0000040000077882 */ /* 0x000fe20000000000 */
[----:B------:R-:W-:Y:S02]  /*0570*/  UMOV UR4, 0x1 ;  /* 0x0000000100047882 */ /* 0x000fe40000000000 */
[----:B------:R-:W-:-:S04]  /*0580*/  UIADD3 UR10, UPT, UPT, -UR4, 0x100000, URZ ;  /* 0x00100000040a7890 */ /* 0x000fc8000fffe1ff */
[----:B------:R-:W-:Y:S02]  /*0590*/  USHF.L.U32 UR11, UR10, 0xb, URZ ;  /* 0x0000000b0a0b7899 */ /* 0x000fe400080006ff */
[----:B------:R-:W-:Y:S02]  /*05a0*/  USHF.L.U32 UR10, UR10, 0x1, URZ ;  /* 0x000000010a0a7899 */ /* 0x000fe400080006ff */
[----:B-1----:R-:W-:Y:S01]  /*05b0*/  ULEA UR5, UR5, UR7, 0x18 ;  /* 0x0000000705057291 */ /* 0x002fe2000f8ec0ff */
[----:B------:R-:W1:Y:S11]  /*05c0*/  FENCE.VIEW.ASYNC.S ;  /* 0x00000000000073c6 */ /* 0x000e760000000000 */
[----:B-1----:R1:W2:Y:S01]  /*05d0*/  SYNCS.EXCH.64 URZ, [UR5], UR10 ;  /* 0x0000000a05ff75b2 */ /* 0x0022a20008000100 */
[----:B------:R1:W3:Y:S01]  /*05e0*/  SYNCS.EXCH.64 URZ, [UR5+0x48], UR10 ;  /* 0x0000480a05ff75b2 */ /* 0x0002e20008000100 */
[----:B------:R1:W4:Y:S01]  /*05f0*/  SYNCS.EXCH.64 URZ, [UR5+0x8], UR10 ;  /* 0x0000080a05ff75b2 */ /* 0x0003220008000100 */
[----:B------:R1:W1:Y:S01]  /*0600*/  SYNCS.EXCH.64 URZ, [UR5+0x50], UR10 ;  /* 0x0000500a05ff75b2 */ /* 0x0002620008000100 */
        /* <DEDUP_REMOVED lines=14> */
[----:B------:R-:W-:Y:S01]  /*06f0*/  NOP ;  /* 0x0000000000007918 */ /* 0x000fe20000000000 */
.L_x_10:
[----:B-1----:R-:W-:Y:S05]  /*0700*/  BSYNC.RECONVERGENT B0 ;  /* 0x0000000000007941 */ /* 0x002fea0003800200 */
.L_x_9:
[----:B------:R-:W1:Y:S01]  /*0710*/  SHFL.IDX PT, R2, R93, RZ, 0x1f ;  /* 0x00001fff5d027589 */ /* 0x000e6200000e0000 */
[----:B------:R-:W-:Y:S01]  /*0720*/  NOP ;  /* 0x0000000000007918 */ /* 0x000fe20000000000 */
[----:B-1----:R-:W-:-:S13]  /*0730*/  ISETP.NE.AND P0, PT, R2, 0x1, PT ;  /* 0x000000010200780c */ /* 0x002fda0003f05270 */
[----:B------:R-:W-:Y:S05]  /*0740*/  @P0 BRA `(.L_x_11) ;  /* 0x0000000000580947 */ /* 0x000fea0003800000 */
[----:B------:R-:W1:Y:S01]  /*0750*/  S2UR UR7, SR_CgaCtaId ;  /* 0x00000000000779c3 */ /* 0x000e620000008800 */
[----:B------:R-:W-:Y:S01]  /*0760*/  UMOV UR9, 0x400 ;  /* 0x0000040000097882 */ /* 0x000fe20000000000 */
[----:B------:R-:W-:Y:S01]  /*0770*/  UMOV UR5, 0x20 ;  /* 0x0000002000057882 */ /* 0x000fe20000000000 */
[----:B------:R-:W-:Y:S01]  /*0780*/  UMOV UR4, 0x80 ;  /* 0x0000008000047882 */ /* 0x000fe20000000000 */
[----:B------:R-:W-:-:S04]  /*0790*/  UIADD3 UR10, UPT, UPT, -UR5, 0x100000, URZ ;  /* 0x00100000050a7890 */ /* 0x000fc8000fffe1ff */
[----:B------:R-:W-:Y:S02]  /*07a0*/  USHF.L.U32 UR11, UR10, 0xb, URZ ;  /* 0x0000000b0a0b7899 */ /* 0x000fe400080006ff */
[----:B------:R-:W-:Y:S02]  /*07b0*/  USHF.L.U32 UR10, UR10, 0x1, URZ ;  /* 0x000000010a0a7899 */ /* 0x000fe400080006ff */
[----:B------:R-:W-:-:S04]  /*07c0*/  UIADD3 UR4, UPT, UPT, -UR4, 0x100000, URZ ;  /* 0x0010000004047890 */ /* 0x000fc8000fffe1ff */
[----:B------:R-:W-:Y:S02]  /*07d0*/  USHF.L.U32 UR5, UR4, 0xb, URZ ;  /* 0x0000000b04057899 */ /* 0x000fe400080006ff */
[----:B------:R-:W-:Y:S01]  /*07e0*/  USHF.L.U32 UR4, UR4, 0x1, URZ ;  /* 0x0000000104047899 */ /* 0x000fe200080006ff */
[----:B------:R-:W-:Y:S01]  /*07f0*/  ELECT P0, URZ, PT ;  /* 0x0000000000ff782f */ /* 0x000fe20003800000 */
[----:B-1----:R-:W-:Y:S01]  /*0800*/  ULEA UR7, UR7, UR9, 0x18 ;  /* 0x0000000907077291 */ /* 0x002fe2000f8ec0ff */
[----:B------:R-:W1:Y:S11]  /*0810*/  FENCE.VIEW.ASYNC.S ;  /* 0x00000000000073c6 */ /* 0x000e760000000000 */
[----:B-1----:R1:W1:Y:S01]  /*0820*/  SYNCS.EXCH.64 URZ, [UR7+0x90], UR10 ;  /* 0x0000900a07ff75b2 */ /* 0x0022620008000100 */
        /* <DEDUP_REMOVED lines=8> */
.L_x_11:
[----:B------:R-:W2:Y:S01]  /*08b0*/  SHFL.IDX PT, R2, R93, RZ, 0x1f ;  /* 0x00001fff5d027589 */ /* 0x000ea200000e0000 */
[----:B------:R-:W-:Y:S01]  /*08c0*/  NOP ;  /* 0x0000000000007918 */ /* 0x000fe20000000000 */
[----:B--2---:R-:W-:-:S13]  /*08d0*/  ISETP.NE.AND P0, PT, R2, 0x3, PT ;  /* 0x000000030200780c */ /* 0x004fda0003f05270 */
[----:B------:R-:W-:Y:S05]  /*08e0*/  @P0 BRA `(.L_x_12) ;  /* 0x0000000000300947 */ /* 0x000fea0003800000 */
[----:B-1----:R-:W1:Y:S01]  /*08f0*/  S2UR UR5, SR_CgaCtaId ;  /* 0x00000000000579c3 */ /* 0x002e620000008800 */
[----:B------:R-:W-:Y:S01]  /*0900*/  UMOV UR7, 0x400 ;  /* 0x0000040000077882 */ /* 0x000fe20000000000 */
[----:B------:R-:W-:Y:S01]  /*0910*/  UMOV UR4, 0x20 ;  /* 0x0000002000047882 */ /* 0x000fe20000000000 */
[----:B------:R-:W-:Y:S01]  /*0920*/  ELECT P0, URZ, PT ;  /* 0x0000000000ff782f */ /* 0x000fe20003800000 */
[----:B------:R-:W-:-:S04]  /*0930*/  UIADD3 UR10, UPT, UPT, -UR4, 0x100000, URZ ;  /* 0x00100000040a7890 */ /* 0x000fc8000fffe1ff */
[----:B------:R-:W-:Y:S02]  /*0940*/  USHF.L.U32 UR11, UR10, 0xb, URZ ;  /* 0x0000000b0a0b7899 */ /* 0x000fe400080006ff */
[----:B------:R-:W-:Y:S02]  /*0950*/  USHF.L.U32 UR10, UR10, 0x1, URZ ;  /* 0x000000010a0a7899 */ /* 0x000fe400080006ff */
[----:B-1----:R-:W-:Y:S01]  /*0960*/  ULEA UR5, UR5, UR7, 0x18 ;  /* 0x0000000705057291 */ /* 0x002fe2000f8ec0ff */
[----:B------:R-:W1:Y:S11]  /*0970*/  FENCE.VIEW.ASYNC.S ;  /* 0x00000000000073c6 */ /* 0x000e760000000000 */
[----:B-1----:R2:W1:Y:S01]  /*0980*/  SYNCS.EXCH.64 URZ, [UR5+0xd0], UR10 ;  /* 0x0000d00a05ff75b2 */ /* 0x0024620008000100 */
[----:B------:R2:W1:Y:S02]  /*0990*/  SYNCS.EXCH.64 URZ, [UR5+0xd8], UR10 ;  /* 0x0000d80a05ff75b2 */ /* 0x0004640008000100 */
[----:B--2---:R-:W-:Y:S01]  /*09a0*/  NOP ;  /* 0x0000000000007918 */ /* 0x004fe20000000000 */
.L_x_12:
[----:B------:R-:W2:Y:S01]  /*09b0*/  SHFL.IDX PT, R2, R93, RZ, 0x1f ;  /* 0x00001fff5d027589 */ /* 0x000ea200000e0000 */
[----:B------:R-:W-:Y:S01]  /*09c0*/  NOP ;  /* 0x0000000000007918 */ /* 0x000fe20000000000 */
[----:B--2---:R-:W-:-:S13]  /*09d0*/  ISETP.NE.AND P0, PT, R2, 0x4, PT ;  /* 0x000000040200780c */ /* 0x004fda0003f05270 */
[----:B------:R-:W-:Y:S05]  /*09e0*/  @P0 BRA `(.L_x_13) ;  /* 0x00000000004c0947 */ /* 0x000fea0003800000 */
[----:B-1----:R-:W1:Y:S01]  /*09f0*/  S2UR UR5, SR_CgaCtaId ;  /* 0x00000000000579c3 */ /* 0x002e620000008800 */
[----:B------:R-:W-:Y:S01]  /*0a00*/  UMOV UR9, 0x100 ;  /* 0x0000010000097882 */ /* 0x000fe20000000000 */
[----:B------:R-:W-:Y:S01]  /*0a10*/  UMOV UR7, 0x400 ;  /* 0x0000040000077882 */ /* 0x000fe20000000000 */
[----:B------:R-:W-:Y:S01]  /*0a20*/  USEL UR9, UR9, 0xe0, UP2 ;  /* 0x000000e009097887 */ /* 0x000fe20009000000 */
[----:B------:R-:W-:Y:S01]  /*0a30*/  UMOV UR4, 0x1 ;  /* 0x0000000100047882 */ /* 0x000fe20000000000 */
[----:B------:R-:W-:Y:S01]  /*0a40*/  ELECT P0, URZ, PT ;  /* 0x0000000000ff782f */ /* 0x000fe20003800000 */
[----:B------:R-:W-:-:S04]  /*0a50*/  UIADD3 UR10, UPT, UPT, -UR4, 0x100000, URZ ;  /* 0x00100000040a7890 */ /* 0x000fc8000fffe1ff */
[----:B------:R-:W-:Y:S02]  /*0a60*/  USHF.L.U32 UR11, UR10, 0xb, URZ ;  /* 0x0000000b0a0b7899 */ /* 0x000fe400080006ff */
[----:B------:R-:W-:Y:S02]  /*0a70*/  USHF.L.U32 UR10, UR10, 0x1, URZ ;  /* 0x000000010a0a7899 */ /* 0x000fe400080006ff */
[----:B------:R-:W-:-:S04]  /*0a80*/  UIADD3 UR12, UPT, UPT, -UR9, 0x100000, URZ ;  /* 0x00100000090c7890 */ /* 0x000fc8000fffe1ff */
[----:B------:R-:W-:Y:S02]  /*0a90*/  USHF.L.U32 UR13, UR12, 0xb, URZ ;  /* 0x0000000b0c0d7899 */ /* 0x000fe400080006ff */
[----:B------:R-:W-:Y:S02]  /*0aa0*/  USHF.L.U32 UR12, UR12, 0x1, URZ ;  /* 0x000000010c0c7899 */ /* 0x000fe400080006ff */
[----:B-1----:R-:W-:Y:S01]  /*0ab0*/  ULEA UR5, UR5, UR7, 0x18 ;  /* 0x0000000705057291 */ /* 0x002fe2000f8ec0ff */
[----:B------:R-:W1:Y:S11]  /*0ac0*/  FENCE.VIEW.ASYNC.S ;  /* 0x00000000000073c6 */ /* 0x000e760000000000 */
[----:B-1----:R2:W1:Y:S01]  /*0ad0*/  SYNCS.EXCH.64 URZ, [UR5+0xe0], UR10 ;  /* 0x0000e00a05ff75b2 */ /* 0x0024620008000100 */
[----:B------:R2:W1:Y:S01]  /*0ae0*/  SYNCS.EXCH.64 URZ, [UR5+0xf0], UR12 ;  /* 0x0000f00c05ff75b2 */ /* 0x0004620008000100 */
[----:B------:R2:W1:Y:S01]  /*0af0*/  SYNCS.EXCH.64 URZ, [UR5+0xe8], UR10 ;  /* 0x0000e80a05ff75b2 */ /* 0x0004620008000100 */
[----:B------:R2:W1:Y:S02]  /*0b00*/  SYNCS.EXCH.64 URZ, [UR5+0xf8], UR12 ;  /* 0x0000f80c05ff75b2 */ /* 0x0004640008000100 */
[----:B--2---:R-:W-:Y:S01]  /*0b10*/  NOP ;  /* 0x0000000000007918 */ /* 0x004fe20000000000 */
.L_x_13:
[----:B------:R-:W2:Y:S01]  /*0b20*/  SHFL.IDX PT, R2, R93, RZ, 0x1f ;  /* 0x00001fff5d027589 */ /* 0x000ea200000e0000 */
[----:B------:R-:W-:Y:S01]  /*0b30*/  NOP ;  /* 0x0000000000007918 */ /* 0x000fe20000000000 */
[----:B--2---:R-:W-:-:S13]  /*0b40*/  ISETP.NE.AND P0, PT, R2, 0x5, PT ;  /* 0x000000050200780c */ /* 0x004fda0003f05270 */
[----:B------:R-:W-:Y:S05]  /*0b50*/  @P0 BRA `(.L_x_14) ;  /* 0x0000000000580947 */ /* 0x000fea0003800000 */
[----:B-1----:R-:W1:Y:S01]  /*0b60*/  S2UR UR7, SR_CgaCtaId ;  /* 0x00000000000779c3 */ /* 0x002e620000008800 */
        /* <DEDUP_REMOVED lines=19> */
[----:B------:R2:W1:Y:S02]  /*0ca0*/  SYNCS.EXCH.64 URZ, [UR7+0x138], UR4 ;  /* 0x0001380407ff75b2 */ /* 0x0004640008000100 */
[----:B--2---:R-:W-:Y:S01]  /*0cb0*/  NOP ;  /* 0x0000000000007918 */ /* 0x004fe20000000000 */
.L_x_14:
        /* <DEDUP_REMOVED lines=18> */
.L_x_15:
[----:B-1----:R-:W1:Y:S01]  /*0de0*/  S2UR UR5, SR_CTAID.X ;  /* 0x00000000000579c3 */ /* 0x002e620000002500 */
[----:B------:R-:W-:-:S05]  /*0df0*/  CS2R.32 R87, SR_CgaSize ;  /* 0x0000000000577805 */ /* 0x000fca0000008a00 */
[----:B------:R-:W-:-:S05]  /*0e00*/  IMAD R87, R87, -0xa0, RZ ;  /* 0xffffff6057577824 */ /* 0x000fca00078e02ff */
[----:B------:R-:W-:-:S14]  /*0e10*/  R2UR UR9, R87 ;  /* 0x00000000570972ca */ /* 0x000fdc00000e0000 */
[----:B------:R-:W2:Y:S01]  /*0e20*/  LDCU UR9, c[0x0][UR9+0x2b0] ;  /* 0x00005600090977ac */ /* 0x000ea20008000800 */
[----:B------:R-:W-:Y:S01]  /*0e30*/  NOP ;  /* 0x0000000000007918 */ /* 0x000fe20000000000 */
[----:B------:R-:W-:-:S05]  /*0e40*/  CS2R.32 R87, SR_CgaSize ;  /* 0x0000000000577805 */ /* 0x000fca0000008a00 */
[----:B------:R-:W-:-:S05]  /*0e50*/  IMAD R87, R87, -0xa0, RZ ;  /* 0xffffff6057577824 */ /* 0x000fca00078e02ff */
[----:B------:R-:W-:-:S14]  /*0e60*/  R2UR UR7, R87 ;  /* 0x00000000570772ca */ /* 0x000fdc00000e0000 */
[----:B------:R-:W3:Y:S01]  /*0e70*/  LDCU UR7, c[0x0][UR7+0x2b4] ;  /* 0x00005680070777ac */ /* 0x000ee20008000800 */
[----:B------:R-:W4:Y:S08]  /*0e80*/  S2UR UR4, SR_CTAID.Y ;  /* 0x00000000000479c3 */ /* 0x000f300000002600 */
[----:B------:R-:W3:Y:S01]  /*0e90*/  LDC R10, c[0x0][0xb24] ;  /* 0x0002c900ff0a7b82 */ /* 0x000ee20000000800 */
[----:B-1----:R-:W-:-:S02]  /*0ea0*/  I2FP.F32.U32 R87, UR5 ;  /* 0x0000000500577c45 */ /* 0x002fc40008201000 */
[----:B------:R-:W-:-:S05]  /*0eb0*/  CS2R.32 R3, SR_CgaSize ;  /* 0x0000000000037805 */ /* 0x000fca0000008a00 */
[----:B------:R-:W-:-:S06]  /*0ec0*/  IMAD R3, R3, -0xa0, RZ ;  /* 0xffffff6003037824 */ /* 0x000fcc00078e02ff */
[----:B------:R-:W1:Y:S01]  /*0ed0*/  LDC R3, c[0x0][R3+0x2a0] ;  /* 0x0000a80003037b82 */ /* 0x000e620000000800 */
[----:B------:R-:W-:Y:S01]  /*0ee0*/  MOV R15, UR5 ;  /* 0x00000005000f7c02 */ /* 0x000fe20008000f00 */
[----:B--2---:R-:W-:Y:S01]  /*0ef0*/  FMUL R87, R87, UR9 ;  /* 0x0000000957577c20 */ /* 0x004fe20008400000 */
[----:B----4-:R-:W-:Y:S02]  /*0f00*/  I2FP.F32.U32 R86, UR4 ;  /* 0x0000000400567c45 */ /* 0x010fe40008201000 */
[----:B------:R-:W-:-:S05]  /*0f10*/  CS2R.32 R2, SR_CgaSize ;  /* 0x0000000000027805 */ /* 0x000fca0000008a00 */
[----:B------:R-:W-:-:S06]  /*0f20*/  IMAD R2, R2, -0xa0, RZ ;  /* 0xffffff6002027824 */ /* 0x000fcc00078e02ff */
[----:B------:R-:W2:Y:S01]  /*0f30*/  LDC R2, c[0x0][R2+0x2a4] ;  /* 0x0000a90002027b82 */ /* 0x000ea20000000800 */
[----:B------:R-:W-:Y:S01]  /*0f40*/  MOV R14, UR4 ;  /* 0x00000004000e7c02 */ /* 0x000fe20008000f00 */
[----:B------:R-:W4:Y:S01]  /*0f50*/  F2I.U32.TRUNC.NTZ R87, R87 ;  /* 0x0000005700577305 */ /* 0x000f22000020f000 */
[----:B---3--:R-:W-:-:S05]  /*0f60*/  FMUL R86, R86, UR7 ;  /* 0x0000000756567c20 */ /* 0x008fca0008400000 */
[----:B------:R-:W-:Y:S01]  /*0f70*/  BAR.SYNC.DEFER_BLOCKING 0x0 ;  /* 0x0000000000007b1d */ /* 0x000fe20000010000 */
[----:B------:R-:W-:-:S05]  /*0f80*/  ISETP.GE.AND P0, PT, R10, 0x1, PT ;  /* 0x000000010a00780c */ /* 0x000fca0003f06270 */
[----:B------:R-:W3:Y:S02]  /*0f90*/  F2I.U32.TRUNC.NTZ R86, R86 ;  /* 0x0000005600567305 */ /* 0x000ee4000020f000 */
[----:B------:R-:W2:Y:S01]  /*0fa0*/  S2UR UR36, SR_CTAID.Z ;  /* 0x00000000002479c3 */ /* 0x000ea20000002700 */
[----:B----4-:R-:W-:-:S05]  /*0fb0*/  IADD3 R87, PT, PT, -R87, RZ, RZ ;  /* 0x000000ff57577210 */ /* 0x010fca0007ffe1ff */
[----:B-1----:R-:W-:Y:S01]  /*0fc0*/  IMAD R87, R3, R87, UR5 ;  /* 0x0000000503577e24 */ /* 0x002fe2000f8e0257 */
[----:B---3--:R-:W-:-:S05]  /*0fd0*/  IADD3 R86, PT, PT, -R86, RZ, RZ ;  /* 0x000000ff56567210 */ /* 0x008fca0007ffe1ff */
[----:B--2---:R-:W-:Y:S01]  /*0fe0*/  IMAD R86, R2, R86, UR4 ;  /* 0x0000000402567e24 */ /* 0x004fe2000f8e0256 */
[----:B------:R-:W-:Y:S06]  /*0ff0*/  @!P0 BRA `(.L_x_16) ;  /* 0x0000000000b88947 */ /* 0x000fec0003800000 */
[----:B------:R-:W1:Y:S01]  /*1000*/  LDC.64 R4, c[0x0][0xb18] ;  /* 0x0002c600ff047b82 */ /* 0x000e620000000a00 */
[----:B------:R-:W-:-:S07]  /*1010*/  ISETP.NE.AND P0, PT, R10, 0x1, PT ;  /* 0x000000010a00780c */ /* 0x000fce0003f05270 */
[----:B------:R-:W2:Y:S08]  /*1020*/  LDC R9, c[0x0][0xb0c] ;  /* 0x0002c300ff097b82 */ /* 0x000eb00000000800 */
[----:B------:R-:W3:Y:S08]  /*1030*/  LDC R12, c[0x0][0x370] ;  /* 0x0000dc00ff0c7b82 */ /* 0x000ef00000000800 */
[----:B------:R-:W4:Y:S01]  /*1040*/  LDC R11, c[0x0][0x374] ;  /* 0x0000dd00ff0b7b82 */ /* 0x000f220000000800 */
[----:B-1----:R-:W-:-:S07]  /*1050*/  ISETP.NE.AND P1, PT, R4, 0x1, PT ;  /* 0x000000010400780c */ /* 0x002fce0003f25270 */
[----:B------:R-:W3:Y:S01]  /*1060*/  LDC.64 R6, c[0x0][0xb10] ;  /* 0x0002c400ff067b82 */ /* 0x000ee20000000a00 */
[----:B--2---:R-:W-:-:S07]  /*1070*/  ISETP.NE.AND P2, PT, R9, 0x1, PT ;  /* 0x000000010900780c */ /* 0x004fce0003f45270 */
[----:B------:R-:W1:Y:S08]  /*1080*/  LDC R8, c[0x0][0xb20] ;  /* 0x0002c800ff087b82 */ /* 0x000e700000000800 */
[----:B------:R-:W2:Y:S01]  /*1090*/  LDC.64 R2, c[0x0][0xb28] ;  /* 0x0002ca00ff027b82 */ /* 0x000ea20000000a00 */
[----:B----4-:R-:W-:-:S04]  /*10a0*/  IMAD.HI.U32 R13, R11, R5, RZ ;  /* 0x000000050b0d7227 */ /* 0x010fc800078e00ff */
[----:B------:R-:W-:-:S04]  /*10b0*/  IMAD.HI.U32 R5, R14, R5, RZ ;  /* 0x000000050e057227 */ /* 0x000fc800078e00ff */
[----:B---3--:R-:W-:-:S05]  /*10c0*/  IMAD.HI.U32 R16, R12, R6, RZ ;  /* 0x000000060c107227 */ /* 0x008fca00078e00ff */
[-C--:B------:R-:W-:Y:S01]  /*10d0*/  @P2 SHF.R.U32.HI R12, RZ, R7.reuse, R16 ;  /* 0x00000007ff0c2219 */ /* 0x080fe20000011610 */
[----:B------:R-:W-:Y:S01]  /*10e0*/  IMAD.HI.U32 R16, R15, R6, RZ ;  /* 0x000000060f107227 */ /* 0x000fe200078e00ff */
[-C--:B-1----:R-:W-:Y:S02]  /*10f0*/  @P1 SHF.R.U32.HI R11, RZ, R8.reuse, R13 ;  /* 0x00000008ff0b1219 */ /* 0x082fe4000001160d */
[----:B------:R-:W-:Y:S02]  /*1100*/  SHF.R.U32.HI R5, RZ, R8, R5 ;  /* 0x00000008ff057219 */ /* 0x000fe40000011605 */
[----:B------:R-:W-:Y:S02]  /*1110*/  SHF.R.U32.HI R16, RZ, R7, R16 ;  /* 0x00000007ff107219 */ /* 0x000fe40000011610 */
[----:B------:R-:W-:Y:S01]  /*1120*/  SEL R5, R14, R5, !P1 ;  /* 0x000000050e057207 */ /* 0x000fe20004800000 */
[----:B--2---:R-:W-:Y:S01]  /*1130*/  IMAD.HI.U32 R13, R11, R2, RZ ;  /* 0x000000020b0d7227 */ /* 0x004fe200078e00ff */
[----:B------:R-:W-:-:S03]  /*1140*/  SEL R16, R15, R16, !P2 ;  /* 0x000000100f107207 */ /* 0x000fc60005000000 */
[----:B------:R-:W-:Y:S01]  /*1150*/  IMAD.HI.U32 R6, R12, R2, RZ ;  /* 0x000000020c067227 */ /* 0x000fe200078e00ff */
[----:B------:R-:W-:-:S04]  /*1160*/  @P0 SHF.R.U32.HI R11, RZ, R3, R13 ;  /* 0x00000003ff0b0219 */ /* 0x000fc8000001160d */
[----:B------:R-:W-:Y:S01]  /*1170*/  @P0 SHF.R.U32.HI R12, RZ, R3, R6 ;  /* 0x00000003ff0c0219 */ /* 0x000fe20000011606 */
[----:B------:R-:W-:-:S04]  /*1180*/  IMAD R11, R11, R10, RZ ;  /* 0x0000000a0b0b7224 */ /* 0x000fc800078e02ff */
[----:B------:R-:W-:Y:S01]  /*1190*/  IMAD R6, R12, R10, RZ ;  /* 0x0000000a0c067224 */ /* 0x000fe200078e02ff */
[----:B------:R-:W-:-:S04]  /*11a0*/  ISETP.GE.AND P1, PT, R5, R11, PT ;  /* 0x0000000b0500720c */ /* 0x000fc80003f26270 */
[----:B------:R-:W-:Y:S01]  /*11b0*/  ISETP.GE.OR P1, PT, R16, R6, P1 ;  /* 0x000000061000720c */ /* 0x000fe20000f26670 */
[----:B------:R-:W-:-:S05]  /*11c0*/  IMAD.HI.U32 R6, R5, R2, RZ ;  /* 0x0000000205067227 */ /* 0x000fca00078e00ff */
[----:B------:R-:W-:-:S04]  /*11d0*/  SHF.R.U32.HI R6, RZ, R3, R6 ;  /* 0x00000003ff067219 */ /* 0x000fc80000011606 */
[----:B------:R-:W-:-:S03]  /*11e0*/  SEL R6, R5, R6, !P0 ;  /* 0x0000000605067207 */ /* 0x000fc60004000000 */
[----:B------:R-:W-:Y:S01]  /*11f0*/  @!P1 IMAD.HI.U32 R7, R16, R2, RZ ;  /* 0x0000000210079227 */ /* 0x000fe200078e00ff */
[----:B------:R-:W-:-:S04]  /*1200*/  IADD3 R2, PT, PT, -R6, RZ, RZ ;  /* 0x000000ff06027210 */ /* 0x000fc80007ffe1ff */
[----:B------:R-:W-:Y:S01]  /*1210*/  @!P1 SHF.R.U32.HI R3, RZ, R3, R7 ;  /* 0x00000003ff039219 */ /* 0x000fe20000011607 */
[----:B------:R-:W-:Y:S01]  /*1220*/  IMAD R2, R10, R2, R5 ;  /* 0x000000020a027224 */ /* 0x000fe200078e0205 */
[----:B------:R-:W-:Y:S02]  /*1230*/  IADD3 R7, PT, PT, -R5, RZ, RZ ;  /* 0x000000ff05077210 */ /* 0x000fe40007ffe1ff */
[----:B------:R-:W-:-:S03]  /*1240*/  @!P1 SEL R3, R16, R3, !P0 ;  /* 0x0000000310039207 */ /* 0x000fc60004000000 */
[----:B------:R-:W-:Y:S02]  /*1250*/  IMAD R7, R4, R7, R14 ;  /* 0x0000000704077224 */ /* 0x000fe400078e020e */
[--C-:B------:R-:W-:Y:S02]  /*1260*/  @!P1 IMAD.IADD R6, R6, 0x1, -R3.reuse ;  /* 0x0000000106069824 */ /* 0x100fe400078e0a03 */
[----:B------:R-:W-:Y:S01]  /*1270*/  @!P1 IMAD R3, R2, R12, R3 ;  /* 0x0000000c02039224 */ /* 0x000fe200078e0203 */
[----:B------:R-:W-:Y:S01]  /*1280*/  IADD3 R2, PT, PT, -R16, RZ, RZ ;  /* 0x000000ff10027210 */ /* 0x000fe20007ffe1ff */
[----:B------:R-:W-:Y:S02]  /*1290*/  @!P1 IMAD R5, R6, R10, R16 ;  /* 0x0000000a06059224 */ /* 0x000fe400078e0210 */
[----:B------:R-:W-:Y:S02]  /*12a0*/  @!P1 IMAD.MOV.U32 R16, RZ, RZ, R3 ;  /* 0x000000ffff109224 */ /* 0x000fe400078e0003 */
[----:B------:R-:W-:-:S02]  /*12b0*/  IMAD R2, R9, R2, R15 ;  /* 0x0000000209027224 */ /* 0x000fc400078e020f */
[----:B------:R-:W-:Y:S02]  /*12c0*/  IMAD R14, R5, R4, R7 ;  /* 0x00000004050e7224 */ /* 0x000fe400078e0207 */
[----:B------:R-:W-:Y:S02]  /*12d0*/  IMAD R15, R16, R9, R2 ;  /* 0x00000009100f7224 */ /* 0x000fe400078e0202 */
.L_x_16:
[----:B------:R-:W1:Y:S01]  /*12e0*/  LDCU UR4, c[0x0][0xb30] ;  /* 0x00016600ff0477ac */ /* 0x000e620008000800 */
[----:B------:R-:W2:Y:S08]  /*12f0*/  S2UR UR37, SR_CgaCtaId ;  /* 0x00000000002579c3 */ /* 0x000eb00000008800 */
[----:B------:R-:W3:Y:S01]  /*1300*/  LDC R40, c[0x0][0xb24] ;  /* 0x0002c900ff287b82 */ /* 0x000ee20000000800 */
[----:B-1----:R-:W-:-:S09]  /*1310*/  UISETP.NE.AND UP1, UPT, UR4, 0x1, UPT ;  /* 0x000000010400788c */ /* 0x002fd2000bf25270 */
[----:B--2---:R-:W-:Y:S05]  /*1320*/  BRA.U UP1, `(.L_x_17) ;  /* 0x0000000101407547 */ /* 0x004fea000b800000 */
[----:B------:R-:W1:Y:S08]  /*1330*/  LDC.64 R4, c[0x0][0xb10] ;  /* 0x0002c400ff047b82 */ /* 0x000e700000000a00 */
[----:B------:R-:W2:Y:S08]  /*1340*/  LDC.64 R2, c[0x0][0xb18] ;  /* 0x0002c600ff027b82 */ /* 0x000eb00000000a00 */
[----:B------:R-:W4:Y:S08]  /*1350*/  LDC R6, c[0x0][0xb20] ;  /* 0x0002c800ff067b82 */ /* 0x000f300000000800 */
[----:B------:R-:W3:Y:S01]  /*1360*/  LDC R7, c[0x0][0xb0c] ;  /* 0x0002c300ff077b82 */ /* 0x000ee20000000800 */
[----:B-1----:R-:W-:-:S05]  /*1370*/  IMAD.HI.U32 R4, R15, R4, RZ ;  /* 0x000000040f047227 */ /* 0x002fca00078e00ff */
[----:B------:R-:W-:Y:S01]  /*1380*/  SHF.R.U32.HI R4, RZ, R5, R4 ;  /* 0x00000005ff047219 */ /* 0x000fe20000011604 */
[----:B--2---:R-:W-:Y:S01]  /*1390*/  IMAD.HI.U32 R3, R14, R3, RZ ;  /* 0x000000030e037227 */ /* 0x004fe200078e00ff */
[----:B------:R-:W-:-:S04]  /*13a0*/  ISETP.NE.AND P0, PT, R2, 0x1, PT ;  /* 0x000000010200780c */ /* 0x000fc80003f05270 */
[----:B----4-:R-:W-:-:S04]  /*13b0*/  SHF.R.U32.HI R3, RZ, R6, R3 ;  /* 0x00000006ff037219 */ /* 0x010fc80000011603 */
[----:B------:R-:W-:Y:S02]  /*13c0*/  SEL R3, R14, R3, !P0 ;  /* 0x000000030e037207 */ /* 0x000fe40004000000 */
[----:B---3--:R-:W-:-:S04]  /*13d0*/  ISETP.NE.AND P1, PT, R7, 0x1, PT ;  /* 0x000000010700780c */ /* 0x008fc80003f25270 */
[----:B------:R-:W-:-:S05]  /*13e0*/  SEL R4, R15, R4, !P1 ;  /* 0x000000040f047207 */ /* 0x000fca0004800000 */
[----:B------:R-:W-:Y:S02]  /*13f0*/  IMAD.IADD R5, R3, 0x1, -R4 ;  /* 0x0000000103057824 */ /* 0x000fe400078e0a04 */
[----:B------:R-:W-:Y:S02]  /*1400*/  IMAD.IADD R3, R4, 0x1, -R3 ;  /* 0x0000000104037824 */ /* 0x000fe400078e0a03 */
[----:B------:R-:W-:Y:S02]  /*1410*/  IMAD R15, R5, R7, R15 ;  /* 0x00000007050f7224 */ /* 0x000fe400078e020f */
[----:B------:R-:W-:-:S07]  /*1420*/  IMAD R14, R3, R2, R14 ;  /* 0x00000002030e7224 */ /* 0x000fce00078e020e */
.L_x_17:
[----:B------:R-:W-:Y:S01]  /*1430*/  BAR.SYNC.DEFER_BLOCKING 0x0 ;  /* 0x0000000000007b1d */ /* 0x000fe20000010000 */
[----:B------:R-:W-:Y:S01]  /*1440*/  UISETP.NE.AND UP1, UPT, UR8, 0x2, UPT ;  /* 0x000000020800788c */ /* 0x000fe2000bf25270 */
[----:B------:R-:W-:Y:S02]  /*1450*/  ISETP.NE.OR P5, PT, R0, 0x2, !P5 ;  /* 0x000000020000780c */ /* 0x000fe40006fa5670 */
[----:B------:R-:W-:-:S06]  /*1460*/  LOP3.LUT R2, R101, 0x1f, RZ, 0xc0, !PT ;  /* 0x0000001f65027812 */ /* 0x000fcc00078ec0ff */
[----:B------:R-:W-:Y:S05]  /*1470*/  BRA.U UP1, `(.L_x_18) ;  /* 0x0000001501107547 */ /* 0x000fea000b800000 */
[----:B------:R-:W1:Y:S01]  /*1480*/  LDCU UR13, c[0x0][0x38c] ;  /* 0x00007180ff0d77ac */ /* 0x000e620008000800 */
[----:B------:R-:W2:Y:S01]  /*1490*/  LDC R8, c[0x0][0x370] ;  /* 0x0000dc00ff087b82 */ /* 0x000ea20000000800 */
[----:B------:R-:W-:Y:S01]  /*14a0*/  PLOP3.LUT P1, PT, PT, PT, UP2, 0x80, 0x8 ;  /* 0x000000000008781c */ /* 0x000fe20003f2f028 */
[----:B------:R-:W-:Y:S01]  /*14b0*/  IMAD.MOV.U32 R17, RZ, RZ, 0x1 ;  /* 0x00000001ff117424 */ /* 0x000fe200078e00ff */
[----:B------:R-:W-:Y:S01]  /*14c0*/  ISETP.EQ.OR P4, PT, R2, RZ, P5 ;  /* 0x000000ff0200720c */ /* 0x000fe20002f82670 */
[----:B------:R-:W-:Y:S01]  /*14d0*/  IMAD.MOV.U32 R16, RZ, RZ, RZ ;  /* 0x000000ffff107224 */ /* 0x000fe200078e00ff */
[----:B------:R-:W-:Y:S02]  /*14e0*/  PLOP3.LUT P1, PT, P1, PT, PT, 0x8, 0x80 ;  /* 0x000000000080781c */ /* 0x000fe40000f2e170 */
[----:B------:R-:W-:Y:S01]  /*14f0*/  CS2R R12, SRZ ;  /* 0x00000000000c7805 */ /* 0x000fe2000001ff00 */
[----:B------:R-:W-:Y:S01]  /*1500*/  IMAD.MOV.U32 R11, RZ, RZ, 0x1 ;  /* 0x00000001ff0b7424 */ /* 0x000fe200078e00ff */
[----:B------:R-:W4:Y:S01]  /*1510*/  LDC R0, c[0x0][0x374] ;  /* 0x0000dd00ff007b82 */ /* 0x000f220000000800 */
[----:B------:R-:W2:Y:S01]  /*1520*/  LDCU.64 UR22, c[0x0][0x348] ;  /* 0x00006900ff1677ac */ /* 0x000ea20008000a00 */
[----:B------:R-:W-:Y:S01]  /*1530*/  UMOV UR6, URZ ;  /* 0x000000ff00067c82 */ /* 0x000fe20008000000 */
[----:B-1----:R-:W-:-:S04]  /*1540*/  UIADD3 UR5, UPT, UPT, UR13, 0x1f, URZ ;  /* 0x0000001f0d057890 */ /* 0x002fc8000fffe0ff */
[----:B------:R-:W-:-:S04]  /*1550*/  USHF.R.S32.HI UR4, URZ, 0x1f, UR5 ;  /* 0x0000001fff047899 */ /* 0x000fc80008011405 */
[----:B------:R-:W-:-:S04]  /*1560*/  ULEA.HI UR4, UR4, UR5, URZ, 0x5 ;  /* 0x0000000504047291 */ /* 0x000fc8000f8f28ff */
[----:B------:R-:W-:Y:S02]  /*1570*/  USHF.R.S32.HI UR15, URZ, 0x5, UR4 ;  /* 0x00000005ff0f7899 */ /* 0x000fe40008011404 */
[----:B------:R-:W-:Y:S02]  /*1580*/  UIADD3 UR4, UPT, UPT, UR13, -0x1, URZ ;  /* 0xffffffff0d047890 */ /* 0x000fe4000fffe0ff */
[----:B------:R-:W-:Y:S02]  /*1590*/  UISETP.LT.U32.AND UP0, UPT, UR15, 0x9, UPT ;  /* 0x000000090f00788c */ /* 0x000fe4000bf01070 */
[----:B------:R-:W-:Y:S02]  /*15a0*/  UISETP.GE.U32.AND UP1, UPT, UR4, -0x3f, UPT ;  /* 0xffffffc10400788c */ /* 0x000fe4000bf26070 */
[----:B------:R-:W-:Y:S02]  /*15b0*/  USEL UR14, UR15, 0x9, UP0 ;  /* 0x000000090f0e7887 */ /* 0x000fe40008000000 */
[----:B------:R-:W-:-:S02]  /*15c0*/  UIADD3 UR13, UPT, UPT, UR13, 0x3e, URZ ;  /* 0x0000003e0d0d7890 */ /* 0x000fc4000fffe0ff */
[----:B------:R-:W-:Y:S02]  /*15d0*/  UIADD3 UR5, UPT, UPT, UR14, -0x1, URZ ;  /* 0xffffffff0e057890 */ /* 0x000fe4000fffe0ff */
[----:B------:R-:W-:-:S03]  /*15e0*/  UIADD3 UR7, UPT, UPT, UR15, -UR14, URZ ;  /* 0x8000000e0f077290 */ /* 0x000fc6000fffe0ff */
[----:B------:R-:W-:-:S04]  /*15f0*/  @UP1 UIADD3 UR5, UPT, UPT, UR14, URZ, URZ ;  /* 0x000000ff0e051290 */ /* 0x000fc8000fffe0ff */
[----:B--2---:R-:W-:-:S12]  /*1600*/  UIADD3 UR5, UPT, UPT, UR5, 0x1, URZ ;  /* 0x0000000105057890 */ /* 0x004fd8000fffe0ff */
.L_x_36:
[----:B------:R-:W-:Y:S01]  /*1610*/  UISETP.NE.AND UP0, UPT, UR37, URZ, UPT ;  /* 0x000000ff2500728c */ /* 0x000fe2000bf05270 */
[----:B------:R-:W1:Y:S08]  /*1620*/  S2UR UR37, SR_CgaCtaId ;  /* 0x00000000002579c3 */ /* 0x000e700000008800 */
[----:B------:R-:W-:Y:S05]  /*1630*/  BRA.U UP0, `(.L_x_19) ;  /* 0x0000000100347547 */ /* 0x000fea000b800000 */
[----:B------:R-:W2:Y:S01]  /*1640*/  S2R R2, SR_CgaCtaId ;  /* 0x0000000000027919 */ /* 0x000ea20000008800 */
[----:B------:R-:W-:-:S04]  /*1650*/  MOV R3, 0x400 ;  /* 0x0000040000037802 */ /* 0x000fc80000000f00 */
[----:B--2---:R-:W-:Y:S02]  /*1660*/  LEA R2, R2, R3, 0x18 ;  /* 0x0000000302027211 */ /* 0x004fe400078ec0ff */
[----:B------:R-:W-:-:S03]  /*1670*/  SHF.L.U32 R3, R11, 0x1f, RZ ;  /* 0x0000001f0b037819 */ /* 0x000fc600000006ff */
[----:B------:R-:W-:-:S04]  /*1680*/  IMAD R2, R12, 0x8, R2 ;  /* 0x000000080c027824 */ /* 0x000fc800078e0202 */
[----:B------:R-:W2:Y:S02]  /*1690*/  SYNCS.PHASECHK.TRANS64.TRYWAIT P0, [R2+URZ+0x150], R3 ;  /* 0x00015003020075a7 */ /* 0x000ea400080011ff */
[----:B--2---:R-:W-:Y:S05]  /*16a0*/  @!P0 BRA `(.L_x_20) ;  /* 0x00000078009c8947 */ /* 0x004fea0003800000 */
.L_x_137:
[----:B------:R-:W-:Y:S01]  /*16b0*/  VIADD R12, R12, 0x1 ;  /* 0x000000010c0c7836 */ /* 0x000fe20000000000 */
[----:B------:R2:W-:Y:S04]  /*16c0*/  SYNCS.ARRIVE.TRANS64.A1T0 RZ, [R2+URZ+0x140], RZ ;  /* 0x000140ff02ff79a7 */ /* 0x0005e800081000ff */
[----:B------:R-:W-:-:S04]  /*16d0*/  ISETP.NE.AND P0, PT, R12, 0x2, PT ;  /* 0x000000020c00780c */ /* 0x000fc80003f05270 */
[----:B------:R-:W-:Y:S02]  /*16e0*/  SEL R12, R12, RZ, P0 ;  /* 0x000000ff0c0c7207 */ /* 0x000fe40000000000 */
[----:B--2---:R-:W-:-:S04]  /*16f0*/  SEL R2, RZ, 0x1, P0 ;  /* 0x00000001ff027807 */ /* 0x004fc80000000000 */
[----:B------:R-:W-:-:S07]  /*1700*/  LOP3.LUT R11, R11, R2, RZ, 0x3c, !PT ;  /* 0x000000020b0b7212 */ /* 0x000fce00078e3cff */
.L_x_19:
[----:B------:R-:W-:Y:S01]  /*1710*/  UMOV UR4, 0x400 ;  /* 0x0000040000047882 */ /* 0x000fe20000000000 */
[----:B------:R-:W-:Y:S01]  /*1720*/  SHF.L.U32 R2, R17, 0x1f, RZ ;  /* 0x0000001f11027819 */ /* 0x000fe200000006ff */
[----:B-1----:R-:W-:Y:S01]  /*1730*/  ULEA UR4, UR37, UR4, 0x18 ;  /* 0x0000000425047291 */ /* 0x002fe2000f8ec0ff */
[----:B------:R-:W-:Y:S01]  /*1740*/  R2UR UR35, R15 ;  /* 0x000000000f2372ca */ /* 0x000fe200000e0000 */
[----:B------:R-:W-:Y:S01]  /*1750*/  UISETP.GE.U32.AND UP0, UPT, UR13, 0x3f, UPT ;  /* 0x0000003f0d00788c */ /* 0x000fe2000bf06070 */
[----:B------:R-:W-:Y:S01]  /*1760*/  R2UR UR11, R14 ;  /* 0x000000000e0b72ca */ /* 0x000fe200000e0000 */
[----:B------:R-:W-:Y:S01]  /*1770*/  ULEA UR8, UR6, UR4, 0x3 ;  /* 0x0000000406087291 */ /* 0x000fe2000f8e18ff */
[----:B------:R-:W-:-:S08]  /*1780*/  UMOV UR24, URZ ;  /* 0x000000ff00187c82 */ /* 0x000fd00008000000 */
[----:B------:R1:W2:Y:S01]  /*1790*/  SYNCS.PHASECHK.TRANS64.TRYWAIT P0, [UR8+0x48], R2 ;  /* 0x00004802ff0075a7 */ /* 0x0002a20008001108 */
[----:B------:R-:W-:Y:S02]  /*17a0*/  USHF.L.U32 UR35, UR35, 0x6, URZ ;  /* 0x0000000623237899 */ /* 0x000fe400080006ff */
[----:B------:R-:W-:Y:S01]  /*17b0*/  USHF.L.U32 UR11, UR11, 0x8, URZ ;  /* 0x000000080b0b7899 */ /* 0x000fe200080006ff */
[----:B------:R-:W-:Y:S11]  /*17c0*/  BRA.U !UP0, `(.L_x_21) ;  /* 0x0000000108a87547 */ /* 0x000ff6000b800000 */
[----:B------:R-:W-:Y:S01]  /*17d0*/  UMOV UR16, URZ ;  /* 0x000000ff00107c82 */ /* 0x000fe20008000000 */
[----:B------:R-:W-:-:S05]  /*17e0*/  UMOV UR17, UR6 ;  /* 0x0000000600117c82 */ /* 0x000fca0008000000 */
.L_x_26:
[----:B-1----:R-:W-:Y:S01]  /*17f0*/  ULEA UR33, UR17, UR4, 0x3 ;  /* 0x0000000411217291 */ /* 0x002fe2000f8e18ff */
[----:B--2---:R-:W-:Y:S01]  /*1800*/  @!P5 MOV R3, 0x5000 ;  /* 0x000050000003d802 */ /* 0x004fe20000000f00 */
[----:B--2---:R-:W-:Y:S10]  /*1810*/  @P0 BRA `(.L_x_22) ;  /* 0x00000000000c0947 */ /* 0x004ff40003800000 */
[----:B------:R-:W-:-:S04]  /*1820*/  SHF.L.U32 R4, R17, 0x1f, RZ ;  /* 0x0000001f11047819 */ /* 0x000fc800000006ff */
[----:B------:R-:W2:Y:S02]  /*1830*/  SYNCS.PHASECHK.TRANS64.TRYWAIT P0, [UR33+0x48], R4 ;  /* 0x00004804ff0075a7 */ /* 0x000ea40008001121 */
[----:B--2---:R-:W-:Y:S05]  /*1840*/  @!P0 BRA `(.L_x_23) ;  /* 0x0000007800488947 */ /* 0x004fea0003800000 */
.L_x_22:
[----:B------:R2:W-:Y:S01]  /*1850*/  @!P5 SYNCS.ARRIVE.TRANS64 RZ, [UR33], R3 ;  /* 0x00000003ffffd9a7 */ /* 0x0005e20008000021 */
[----:B------:R-:W-:Y:S04]  /*1860*/  BSSY.RECONVERGENT B0, `(.L_x_24) ;  /* 0x0000003000007945 */ /* 0x000fe80003800200 */
[----:B------:R-:W-:Y:S05]  /*1870*/  @P4 BRA `(.L_x_25) ;  /* 0x0000000000044947 */ /* 0x000fea0003800000 */
[----:B------:R-:W-:Y:S05]  /*1880*/  BPT.TRAP 0x1 ;  /* 0x000000040000795c */ /* 0x000fea0000300000 */
.L_x_25:
[----:B------:R-:W-:Y:S05]  /*1890*/  BSYNC.RECONVERGENT B0 ;  /* 0x0000000000007941 */ /* 0x000fea0003800200 */
.L_x_24:
[----:B------:R-:W-:Y:S02]  /*18a0*/  UIADD3 UR6, UPT, UPT, UR17, 0x1, URZ ;  /* 0x0000000111067890 */ /* 0x000fe4000fffe0ff */
[----:B------:R-:W-:Y:S02]  /*18b0*/  ULEA UR32, UR17, UR4, 0xc ;  /* 0x0000000411207291 */ /* 0x000fe4000f8e60ff */
[----:B------:R-:W-:Y:S02]  /*18c0*/  UISETP.NE.AND UP0, UPT, UR6, 0x9, UPT ;  /* 0x000000090600788c */ /* 0x000fe4000bf05270 */
[----:B------:R-:W-:Y:S02]  /*18d0*/  UIADD3 UR26, UP1, UPT, UR22, 0x80, URZ ;  /* 0x00000080161a7890 */ /* 0x000fe4000ff3e0ff */
[----:B------:R-:W-:Y:S02]  /*18e0*/  USEL UR9, URZ, 0x1, UP0 ;  /* 0x00000001ff097887 */ /* 0x000fe40008000000 */
[----:B------:R-:W-:-:S02]  /*18f0*/  USEL UR6, UR6, URZ, UP0 ;  /* 0x000000ff06067287 */ /* 0x000fc40008000000 */
[----:B------:R-:W-:Y:S02]  /*1900*/  UIADD3 UR20, UP0, UPT, UR22, 0x180, URZ ;  /* 0x0000018016147890 */ /* 0x000fe4000ff1e0ff */
[----:B------:R-:W-:Y:S01]  /*1910*/  ULEA UR8, UR6, UR4, 0x3 ;  /* 0x0000000406087291 */ /* 0x000fe2000f8e18ff */
[----:B------:R-:W-:Y:S01]  /*1920*/  LOP3.LUT R17, R17, UR9, RZ, 0x3c, !PT ;  /* 0x0000000911117c12 */ /* 0x000fe2000f8e3cff */
[----:B------:R-:W-:Y:S02]  /*1930*/  USHF.L.U32 UR34, UR16, 0x5, URZ ;  /* 0x0000000510227899 */ /* 0x000fe400080006ff */
[----:B------:R-:W-:Y:S01]  /*1940*/  UIADD3.X UR27, UPT, UPT, URZ, UR23, URZ, UP1, !UPT ;  /* 0x00000017ff1b7290 */ /* 0x000fe20008ffe4ff */
[----:B-1----:R-:W-:Y:S01]  /*1950*/  SHF.L.U32 R2, R17, 0x1f, RZ ;  /* 0x0000001f11027819 */ /* 0x002fe200000006ff */
[----:B------:R-:W-:Y:S02]  /*1960*/  UIADD3 UR32, UPT, UPT, UR32, 0x8800, URZ ;  /* 0x0000880020207890 */ /* 0x000fe4000fffe0ff */
[----:B------:R-:W-:Y:S01]  /*1970*/  UIADD3.X UR21, UPT, UPT, URZ, UR23, URZ, UP0, !UPT ;  /* 0x00000017ff157290 */ /* 0x000fe200087fe4ff */
[----:B------:R1:W1:Y:S01]  /*1980*/  SYNCS.PHASECHK.TRANS64.TRYWAIT P0, [UR8+0x48], R2 ;  /* 0x00004802ff0075a7 */ /* 0x0002620008001108 */
[----:B------:R-:W-:Y:S01]  /*1990*/  ULEA UR8, UR17, UR4, 0xe ;  /* 0x0000000411087291 */ /* 0x000fe2000f8e70ff */
[----:B------:R-:W-:Y:S01]  /*19a0*/  UMOV UR18, 0x0 ;  /* 0x0000000000127882 */ /* 0x000fe20000000000 */
[----:B------:R-:W-:-:S02]  /*19b0*/  UMOV UR19, 0x10000000 ;  /* 0x1000000000137882 */ /* 0x000fc40000000000 */
[----:B------:R-:W-:Y:S01]  /*19c0*/  UIADD3 UR8, UPT, UPT, UR8, 0x11800, URZ ;  /* 0x0001180008087890 */ /* 0x000fe2000fffe0ff */
[----:B------:R1:W-:Y:S01]  /*19d0*/  UTMALDG.3D [UR32], [UR26], desc[UR18] ;  /* 0x000012201a0075b4 */ /* 0x0003e20008011000 */
[----:B------:R-:W-:Y:S01]  /*19e0*/  UMOV UR12, UR36 ;  /* 0x00000024000c7c82 */ /* 0x000fe20008000000 */
[----:B------:R-:W-:Y:S01]  /*19f0*/  UMOV UR9, UR33 ;  /* 0x0000002100097c82 */ /* 0x000fe20008000000 */
[----:B------:R-:W-:Y:S01]  /*1a00*/  UMOV UR10, UR34 ;  /* 0x00000022000a7c82 */ /* 0x000fe20008000000 */
[----:B------:R-:W-:Y:S01]  /*1a10*/  UIADD3 UR16, UPT, UPT, UR16, 0x1, URZ ;  /* 0x0000000110107890 */ /* 0x000fe2000fffe0ff */
[----:B------:R-:W-:Y:S01]  /*1a20*/  UMOV UR24, UR5 ;  /* 0x0000000500187c82 */ /* 0x000fe20008000000 */
[----:B------:R-:W-:Y:S02]  /*1a30*/  UMOV UR17, UR6 ;  /* 0x0000000600117c82 */ /* 0x000fe40008000000 */
[----:B------:R1:W-:Y:S01]  /*1a40*/  UTMALDG.3D [UR8], [UR20], desc[UR18] ;  /* 0x00001208140075b4 */ /* 0x0003e20008011000 */
[----:B------:R-:W-:-:S09]  /*1a50*/  UISETP.NE.AND UP0, UPT, UR16, UR5, UPT ;  /* 0x000000051000728c */ /* 0x000fd2000bf05270 */
[----:B------:R-:W-:Y:S05]  /*1a60*/  BRA.U UP0, `(.L_x_26) ;  /* 0xfffffffd00607547 */ /* 0x000fea000b83ffff */
.L_x_21:
[----:B-1----:R-:W-:Y:S01]  /*1a70*/  ULEA UR8, UR6, UR4, 0x3 ;  /* 0x0000000406087291 */ /* 0x002fe2000f8e18ff */
[----:B------:R-:W-:Y:S01]  /*1a80*/  SHF.L.U32 R2, R17, 0x1f, RZ ;  /* 0x0000001f11027819 */ /* 0x000fe200000006ff */
[----:B------:R-:W-:Y:S01]  /*1a90*/  @!P1 SYNCS.ARRIVE.TRANS64.A1T0 RZ, [UR4+0xd8], RZ ;  /* 0x0000d8ffffff99a7 */ /* 0x000fe20008100004 */
[----:B------:R-:W-:-:S06]  /*1aa0*/  UISETP.GT.AND UP0, UPT, UR15, UR14, UPT ;  /* 0x0000000e0f00728c */ /* 0x000fcc000bf04270 */
[----:B--2---:R1:W2:Y:S03]  /*1ab0*/  SYNCS.PHASECHK.TRANS64.TRYWAIT P0, [UR8+0x48], R2 ;  /* 0x00004802ff0075a7 */ /* 0x0042a60008001108 */
[----:B------:R-:W-:Y:S05]  /*1ac0*/  BRA.U !UP0, `(.L_x_27) ;  /* 0x0000000108ac7547 */ /* 0x000fea000b800000 */
[----:B------:R-:W-:Y:S01]  /*1ad0*/  UIADD3 UR21, UPT, UPT, UR7, UR24, URZ ;  /* 0x0000001807157290 */ /* 0x000fe2000fffe0ff */
[----:B------:R-:W-:-:S11]  /*1ae0*/  UMOV UR25, UR6 ;  /* 0x0000000600197c82 */ /* 0x000fd60008000000 */
.L_x_32:
[----:B-1----:R-:W-:Y:S01]  /*1af0*/  ULEA UR17, UR25, UR4, 0x3 ;  /* 0x0000000419117291 */ /* 0x002fe2000f8e18ff */
[----:B--2---:R-:W-:Y:S01]  /*1b00*/  @!P5 MOV R3, 0x5000 ;  /* 0x000050000003d802 */ /* 0x004fe20000000f00 */
[----:B--2---:R-:W-:Y:S10]  /*1b10*/  @P0 BRA `(.L_x_28) ;  /* 0x00000000000c0947 */ /* 0x004ff40003800000 */
[----:B------:R-:W-:-:S04]  /*1b20*/  SHF.L.U32 R4, R17, 0x1f, RZ ;  /* 0x0000001f11047819 */ /* 0x000fc800000006ff */
[----:B------:R-:W2:Y:S02]  /*1b30*/  SYNCS.PHASECHK.TRANS64.TRYWAIT P0, [UR17+0x48], R4 ;  /* 0x00004804ff0075a7 */ /* 0x000ea40008001111 */
[----:B--2---:R-:W-:Y:S05]  /*1b40*/  @!P0 BRA `(.L_x_29) ;  /* 0x0000007400a08947 */ /* 0x004fea0003800000 */
.L_x_28:
[----:B------:R2:W-:Y:S01]  /*1b50*/  @!P5 SYNCS.ARRIVE.TRANS64 RZ, [UR17], R3 ;  /* 0x00000003ffffd9a7 */ /* 0x0005e20008000011 */
[----:B------:R-:W-:Y:S04]  /*1b60*/  BSSY.RECONVERGENT B0, `(.L_x_30) ;  /* 0x0000003000007945 */ /* 0x000fe80003800200 */
[----:B------:R-:W-:Y:S05]  /*1b70*/  @P4 BRA `(.L_x_31) ;  /* 0x0000000000044947 */ /* 0x000fea0003800000 */
[----:B------:R-:W-:Y:S05]  /*1b80*/  BPT.TRAP 0x1 ;  /* 0x000000040000795c */ /* 0x000fea0000300000 */
.L_x_31:
[----:B------:R-:W-:Y:S05]  /*1b90*/  BSYNC.RECONVERGENT B0 ;  /* 0x0000000000007941 */ /* 0x000fea0003800200 */
.L_x_30:
        /* <DEDUP_REMOVED lines=10> */
[----:B------:R-:W-:Y:S01]  /*1c40*/  UIADD3 UR16, UPT, UPT, UR16, 0x8800, URZ ;  /* 0x0000880010107890 */ /* 0x000fe2000fffe0ff */
[----:B-1----:R-:W-:Y:S01]  /*1c50*/  SHF.L.U32 R2, R17, 0x1f, RZ ;  /* 0x0000001f11027819 */ /* 0x002fe200000006ff */
[----:B------:R-:W-:Y:S02]  /*1c60*/  UIADD3.X UR31, UPT, UPT, URZ, UR23, URZ, UP1, !UPT ;  /* 0x00000017ff1f7290 */ /* 0x000fe40008ffe4ff */
[----:B------:R-:W-:Y:S01]  /*1c70*/  UIADD3.X UR29, UPT, UPT, URZ, UR23, URZ, UP0, !UPT ;  /* 0x00000017ff1d7290 */ /* 0x000fe200087fe4ff */
[----:B------:R1:W1:Y:S01]  /*1c80*/  SYNCS.PHASECHK.TRANS64.TRYWAIT P0, [UR8+0x48], R2 ;  /* 0x00004802ff0075a7 */ /* 0x0002620008001108 */
[----:B------:R-:W-:Y:S01]  /*1c90*/  ULEA UR8, UR25, UR4, 0xe ;  /* 0x0000000419087291 */ /* 0x000fe2000f8e70ff */
[----:B------:R-:W-:Y:S01]  /*1ca0*/  UMOV UR26, 0x0 ;  /* 0x00000000001a7882 */ /* 0x000fe20000000000 */
[----:B------:R-:W-:-:S02]  /*1cb0*/  UMOV UR27, 0x10000000 ;  /* 0x10000000001b7882 */ /* 0x000fc40000000000 */
[----:B------:R-:W-:Y:S01]  /*1cc0*/  UIADD3 UR8, UPT, UPT, UR8, 0x11800, URZ ;  /* 0x0001180008087890 */ /* 0x000fe2000fffe0ff */
[----:B------:R-:W-:Y:S01]  /*1cd0*/  UMOV UR19, UR35 ;  /* 0x0000002300137c82 */ /* 0x000fe20008000000 */
[----:B------:R-:W-:Y:S01]  /*1ce0*/  UMOV UR20, UR36 ;  /* 0x0000002400147c82 */ /* 0x000fe20008000000 */
[----:B------:R-:W-:Y:S01]  /*1cf0*/  UMOV UR12, UR36 ;  /* 0x00000024000c7c82 */ /* 0x000fe20008000000 */
[----:B------:R-:W-:Y:S01]  /*1d00*/  UMOV UR9, UR17 ;  /* 0x0000001100097c82 */ /* 0x000fe20008000000 */
[----:B------:R-:W-:Y:S01]  /*1d10*/  UMOV UR10, UR18 ;  /* 0x00000012000a7c82 */ /* 0x000fe20008000000 */
[----:B------:R1:W-:Y:S01]  /*1d20*/  UTMALDG.3D [UR16], [UR30], desc[UR26] ;  /* 0x00001a101e0075b4 */ /* 0x0003e20008011000 */
[----:B------:R-:W-:Y:S01]  /*1d30*/  UIADD3 UR24, UPT, UPT, UR24, 0x1, URZ ;  /* 0x0000000118187890 */ /* 0x000fe2000fffe0ff */
[----:B------:R-:W-:-:S03]  /*1d40*/  UMOV UR25, UR6 ;  /* 0x0000000600197c82 */ /* 0x000fc60008000000 */
[----:B------:R-:W-:Y:S01]  /*1d50*/  UISETP.NE.AND UP0, UPT, UR24, UR21, UPT ;  /* 0x000000151800728c */ /* 0x000fe2000bf05270 */
[----:B------:R1:W-:Y:S08]  /*1d60*/  UTMALDG.3D [UR8], [UR28], desc[UR26] ;  /* 0x00001a081c0075b4 */ /* 0x0003f00008011000 */
[----:B------:R-:W-:Y:S05]  /*1d70*/  BRA.U UP0, `(.L_x_32) ;  /* 0xfffffffd005c7547 */ /* 0x000fea000b83ffff */
.L_x_27:
[C---:B-1----:R-:W-:Y:S01]  /*1d80*/  LEA R2, R16.reuse, UR4, 0x3 ;  /* 0x0000000410027c11 */ /* 0x042fe2000f8e18ff */
[----:B------:R-:W-:Y:S01]  /*1d90*/  NOP ;  /* 0x0000000000007918 */ /* 0x000fe20000000000 */
[----:B--2---:R-:W-:Y:S02]  /*1da0*/  SHF.L.U32 R3, R13, 0x1f, RZ ;  /* 0x0000001f0d037819 */ /* 0x004fe400000006ff */
[----:B------:R-:W-:Y:S02]  /*1db0*/  LEA R4, R16, UR4, 0x4 ;  /* 0x0000000410047c11 */ /* 0x000fe4000f8e20ff */
[----:B------:R-:W1:Y:S02]  /*1dc0*/  SYNCS.PHASECHK.TRANS64.TRYWAIT P0, [R2+URZ+0xe0], R3 ;  /* 0x0000e003020075a7 */ /* 0x000e6400080011ff */
[----:B-1----:R-:W-:Y:S05]  /*1dd0*/  @!P0 BRA `(.L_x_33) ;  /* 0x0000007400148947 */ /* 0x002fea0003800000 */
.L_x_140:
[----:B------:R-:W2:Y:S01]  /*1de0*/  LDS.128 R4, [R4+0x170] ;  /* 0x0001700004047984 */ /* 0x000ea20000000c00 */
[----:B---3--:R-:W-:Y:S01]  /*1df0*/  ISETP.GE.AND P0, PT, R40, 0x1, PT ;  /* 0x000000012800780c */ /* 0x008fe20003f06270 */
[----:B-1----:R-:W-:Y:S01]  /*1e00*/  VIADD R2, R2, 0xf0 ;  /* 0x000000f002027836 */ /* 0x002fe20000000000 */
[----:B------:R-:W-:Y:S01]  /*1e10*/  @!PT LDS RZ, [RZ] ;  /* 0x00000000fffff984 */ /* 0x000fe20000000800 */
[----:B------:R-:W-:Y:S01]  /*1e20*/  @!PT LDS RZ, [RZ] ;  /* 0x00000000fffff984 */ /* 0x000fe20000000800 */
[----:B------:R-:W-:Y:S01]  /*1e30*/  @!PT LDS RZ, [RZ] ;  /* 0x00000000fffff984 */ /* 0x000fe20000000800 */
[----:B------:R-:W-:Y:S01]  /*1e40*/  @!PT LDS RZ, [RZ] ;  /* 0x00000000fffff984 */ /* 0x000fe20000000800 */
[----:B------:R1:W-:Y:S06]  /*1e50*/  MEMBAR.ALL.CTA ;  /* 0x0000000000007992 */ /* 0x0003ec0000008000 */
[----:B-1----:R-:W1:Y:S01]  /*1e60*/  FENCE.VIEW.ASYNC.S ;  /* 0x00000000000073c6 */ /* 0x002e620000000000 */
[----:B------:R-:W-:-:S04]  /*1e70*/  PRMT R2, RZ, 0x654, R2 ;  /* 0x00000654ff027816 */ /* 0x000fc80000000002 */
[----:B-1----:R1:W-:Y:S01]  /*1e80*/  SYNCS.ARRIVE.TRANS64.RED.A1T0 RZ, [R2+URZ], RZ ;  /* 0x000000ff02ff79a7 */ /* 0x0023e200081004ff */
[----:B--2---:R-:W-:-:S13]  /*1e90*/  LOP3.LUT P2, RZ, R6, 0x1, RZ, 0xc0, !PT ;  /* 0x0000000106ff7812 */ /* 0x004fda000784c0ff */
[----:B------:R-:W-:Y:S01]  /*1ea0*/  @P2 SHF.R.U32.HI R3, RZ, 0x10, R5 ;  /* 0x00000010ff032819 */ /* 0x000fe20000011605 */
[----:B------:R-:W-:Y:S01]  /*1eb0*/  VOTEU.ANY UP0, P2 ;  /* 0x0000000000ff7886 */ /* 0x000fe20001000100 */
[----:B------:R-:W-:Y:S02]  /*1ec0*/  @P2 MOV R10, R4 ;  /* 0x00000004000a2202 */ /* 0x000fe40000000f00 */
[----:B------:R-:W-:Y:S02]  /*1ed0*/  @P2 R2UR.BROADCAST UR8, R3 ;  /* 0x00000000030822ca */ /* 0x000fe400008e0000 */
[----:B------:R-:W-:-:S11]  /*1ee0*/  @P2 LOP3.LUT R9, R5, 0xffff, RZ, 0xc0, !PT ;  /* 0x0000ffff05092812 */ /* 0x000fd600078ec0ff */
[----:B------:R-:W-:Y:S01]  /*1ef0*/  @UP0 UMOV UR36, UR8 ;  /* 0x0000000800240c82 */ /* 0x000fe20008000000 */
[----:B-1----:R-:W-:Y:S05]  /*1f00*/  @!P0 BRA `(.L_x_34) ;  /* 0x0000000000b88947 */ /* 0x002fea0003800000 */
[----:B------:R-:W4:Y:S01]  /*1f10*/  LDC.64 R4, c[0x0][0xb18] ;  /* 0x0002c600ff047b82 */ /* 0x000f220000000a00 */
[----:B------:R-:W-:-:S07]  /*1f20*/  ISETP.NE.AND P3, PT, R40, 0x1, PT ;  /* 0x000000012800780c */ /* 0x000fce0003f65270 */
[----:B------:R-:W1:Y:S08]  /*1f30*/  LDC.64 R6, c[0x0][0xb10] ;  /* 0x0002c400ff067b82 */ /* 0x000e700000000a00 */
[----:B------:R-:W2:Y:S08]  /*1f40*/  LDC R14, c[0x0][0xb20] ;  /* 0x0002c800ff0e7b82 */ /* 0x000eb00000000800 */
[----:B------:R-:W3:Y:S01]  /*1f50*/  LDC R15, c[0x0][0xb0c] ;  /* 0x0002c300ff0f7b82 */ /* 0x000ee20000000800 */
[----:B----4-:R-:W-:Y:S01]  /*1f60*/  IMAD.HI.U32 R19, R0, R5, RZ ;  /* 0x0000000500137227 */ /* 0x010fe200078e00ff */
[----:B------:R-:W-:-:S03]  /*1f70*/  ISETP.NE.AND P0, PT, R4, 0x1, PT ;  /* 0x000000010400780c */ /* 0x000fc60003f05270 */
[----:B------:R-:W-:-:S03]  /*1f80*/  IMAD.HI.U32 R5, R9, R5, RZ ;  /* 0x0000000509057227 */ /* 0x000fc600078e00ff */
[----:B------:R-:W4:Y:S01]  /*1f90*/  LDC.64 R2, c[0x0][0xb28] ;  /* 0x0002ca00ff027b82 */ /* 0x000f220000000a00 */
[----:B-1----:R-:W-:-:S04]  /*1fa0*/  IMAD.HI.U32 R20, R8, R6, RZ ;  /* 0x0000000608147227 */ /* 0x002fc800078e00ff */
[----:B------:R-:W-:Y:S01]  /*1fb0*/  IMAD.HI.U32 R21, R10, R6, RZ ;  /* 0x000000060a157227 */ /* 0x000fe200078e00ff */
[----:B------:R-:W-:Y:S02]  /*1fc0*/  SHF.R.U32.HI R20, RZ, R7, R20 ;  /* 0x00000007ff147219 */ /* 0x000fe40000011614 */
[-C--:B--2---:R-:W-:Y:S02]  /*1fd0*/  SHF.R.U32.HI R19, RZ, R14.reuse, R19 ;  /* 0x0000000eff137219 */ /* 0x084fe40000011613 */
[----:B------:R-:W-:Y:S02]  /*1fe0*/  SHF.R.U32.HI R5, RZ, R14, R5 ;  /* 0x0000000eff057219 */ /* 0x000fe40000011605 */
[----:B------:R-:W-:Y:S02]  /*1ff0*/  SEL R19, R0, R19, !P0 ;  /* 0x0000001300137207 */ /* 0x000fe40004000000 */
[----:B------:R-:W-:Y:S02]  /*2000*/  SHF.R.U32.HI R21, RZ, R7, R21 ;  /* 0x00000007ff157219 */ /* 0x000fe40000011615 */
[----:B---3--:R-:W-:-:S02]  /*2010*/  ISETP.NE.AND P1, PT, R15, 0x1, PT ;  /* 0x000000010f00780c */ /* 0x008fc40003f25270 */
[----:B------:R-:W-:Y:S02]  /*2020*/  SEL R5, R9, R5, !P0 ;  /* 0x0000000509057207 */ /* 0x000fe40004000000 */
[----:B------:R-:W-:Y:S02]  /*2030*/  SEL R20, R8, R20, !P1 ;  /* 0x0000001408147207 */ /* 0x000fe40004800000 */
[----:B------:R-:W-:Y:S01]  /*2040*/  SEL R21, R10, R21, !P1 ;  /* 0x000000150a157207 */ /* 0x000fe20004800000 */
[----:B----4-:R-:W-:-:S04]  /*2050*/  IMAD.HI.U32 R18, R19, R2, RZ ;  /* 0x0000000213127227 */ /* 0x010fc800078e00ff */
        /* <DEDUP_REMOVED lines=10> */
[----:B------:R-:W-:-:S04]  /*2100*/  @!P0 IMAD.HI.U32 R7, R21, R2, RZ ;  /* 0x0000000215078227 */ /* 0x000fc800078e00ff */
[----:B------:R-:W-:Y:S01]  /*2110*/  IMAD.MOV R2, RZ, RZ, -R6 ;  /* 0x000000ffff027224 */ /* 0x000fe200078e0a06 */
[----:B------:R-:W-:Y:S02]  /*2120*/  @!P0 SHF.R.U32.HI R3, RZ, R3, R7 ;  /* 0x00000003ff038219 */ /* 0x000fe40000011607 */
[----:B------:R-:W-:Y:S01]  /*2130*/  IADD3 R7, PT, PT, -R5, RZ, RZ ;  /* 0x000000ff05077210 */ /* 0x000fe20007ffe1ff */
[----:B------:R-:W-:Y:S01]  /*2140*/  IMAD R2, R40, R2, R5 ;  /* 0x0000000228027224 */ /* 0x000fe200078e0205 */
        /* <DEDUP_REMOVED lines=10> */
.L_x_34:
[----:B------:R-:W1:Y:S02]  /*21f0*/  LDCU UR8, c[0x0][0xb30] ;  /* 0x00016600ff0877ac */ /* 0x000e640008000800 */
[----:B-1----:R-:W-:-:S09]  /*2200*/  UISETP.NE.AND UP0, UPT, UR8, 0x1, UPT ;  /* 0x000000010800788c */ /* 0x002fd2000bf05270 */
[----:B------:R-:W-:Y:S05]  /*2210*/  BRA.U UP0, `(.L_x_35) ;  /* 0x0000000100407547 */ /* 0x000fea000b800000 */
[----:B------:R-:W1:Y:S08]  /*2220*/  LDC.64 R4, c[0x0][0xb10] ;  /* 0x0002c400ff047b82 */ /* 0x000e700000000a00 */
[----:B------:R-:W2:Y:S08]  /*2230*/  LDC.64 R2, c[0x0][0xb18] ;  /* 0x0002c600ff027b82 */ /* 0x000eb00000000a00 */
[----:B------:R-:W3:Y:S08]  /*2240*/  LDC R6, c[0x0][0xb20] ;  /* 0x0002c800ff067b82 */ /* 0x000ef00000000800 */
[----:B------:R-:W4:Y:S01]  /*2250*/  LDC R7, c[0x0][0xb0c] ;  /* 0x0002c300ff077b82 */ /* 0x000f220000000800 */
[----:B-1----:R-:W-:-:S05]  /*2260*/  IMAD.HI.U32 R4, R10, R4, RZ ;  /* 0x000000040a047227 */ /* 0x002fca00078e00ff */
[----:B------:R-:W-:Y:S01]  /*2270*/  SHF.R.U32.HI R4, RZ, R5, R4 ;  /* 0x00000005ff047219 */ /* 0x000fe20000011604 */
[----:B--2---:R-:W-:Y:S01]  /*2280*/  IMAD.HI.U32 R3, R9, R3, RZ ;  /* 0x0000000309037227 */ /* 0x004fe200078e00ff */
[----:B------:R-:W-:-:S04]  /*2290*/  ISETP.NE.AND P0, PT, R2, 0x1, PT ;  /* 0x000000010200780c */ /* 0x000fc80003f05270 */
[----:B---3--:R-:W-:-:S04]  /*22a0*/  SHF.R.U32.HI R3, RZ, R6, R3 ;  /* 0x00000006ff037219 */ /* 0x008fc80000011603 */
[----:B------:R-:W-:Y:S02]  /*22b0*/  SEL R3, R9, R3, !P0 ;  /* 0x0000000309037207 */ /* 0x000fe40004000000 */
[----:B----4-:R-:W-:-:S04]  /*22c0*/  ISETP.NE.AND P1, PT, R7, 0x1, PT ;  /* 0x000000010700780c */ /* 0x010fc80003f25270 */
[----:B------:R-:W-:-:S05]  /*22d0*/  SEL R4, R10, R4, !P1 ;  /* 0x000000040a047207 */ /* 0x000fca0004800000 */
[----:B------:R-:W-:Y:S02]  /*22e0*/  IMAD.IADD R5, R3, 0x1, -R4 ;  /* 0x0000000103057824 */ /* 0x000fe400078e0a04 */
[----:B------:R-:W-:Y:S02]  /*22f0*/  IMAD.IADD R3, R4, 0x1, -R3 ;  /* 0x0000000104037824 */ /* 0x000fe400078e0a03 */
[----:B------:R-:W-:Y:S02]  /*2300*/  IMAD R10, R5, R7, R10 ;  /* 0x00000007050a7224 */ /* 0x000fe400078e020a */
[----:B------:R-:W-:-:S07]  /*2310*/  IMAD R9, R3, R2, R9 ;  /* 0x0000000203097224 */ /* 0x000fce00078e0209 */
.L_x_35:
[----:B------:R-:W-:Y:S01]  /*2320*/  VIADD R16, R16, 0x1 ;  /* 0x0000000110107836 */ /* 0x000fe20000000000 */
[----:B------:R-:W-:Y:S01]  /*2330*/  PLOP3.LUT P1, PT, PT, PT, PT, 0x80, 0x8 ;  /* 0x000000000008781c */ /* 0x000fe20003f2f070 */
[----:B------:R-:W-:Y:S02]  /*2340*/  IMAD.IADD R15, R10, 0x1, R87 ;  /* 0x000000010a0f7824 */ /* 0x000fe400078e0257 */
[----:B------:R-:W-:Y:S01]  /*2350*/  IMAD.IADD R14, R9, 0x1, R86 ;  /* 0x00000001090e7824 */ /* 0x000fe200078e0256 */
[----:B------:R-:W-:-:S04]  /*2360*/  ISETP.NE.AND P0, PT, R16, 0x2, PT ;  /* 0x000000021000780c */ /* 0x000fc80003f05270 */
[----:B------:R-:W-:Y:S02]  /*2370*/  SEL R2, RZ, 0x1, P0 ;  /* 0x00000001ff027807 */ /* 0x000fe40000000000 */
[----:B------:R-:W-:Y:S02]  /*2380*/  SEL R16, R16, RZ, P0 ;  /* 0x000000ff10107207 */ /* 0x000fe40000000000 */
[----:B------:R-:W-:Y:S01]  /*2390*/  LOP3.LUT R13, R13, R2, RZ, 0x3c, !PT ;  /* 0x000000020d0d7212 */ /* 0x000fe200078e3cff */
[----:B------:R-:W-:Y:S06]  /*23a0*/  @P2 BRA `(.L_x_36) ;  /* 0xfffffff000982947 */ /* 0x000fec000383ffff */
[----:B------:R-:W-:Y:S01]  /*23b0*/  UIADD3 UR4, UPT, UPT, UR4, 0x48, URZ ;  /* 0x0000004804047890 */ /* 0x000fe2000fffe0ff */
[----:B------:R-:W-:-:S03]  /*23c0*/  SHF.L.U32 R2, R17, 0x1f, RZ ;  /* 0x0000001f11027819 */ /* 0x000fc600000006ff */
[----:B------:R-:W-:-:S09]  /*23d0*/  ULEA UR5, UR6, UR4, 0x3 ;  /* 0x0000000406057291 */ /* 0x000fd2000f8e18ff */
[----:B------:R-:W1:Y:S02]  /*23e0*/  SYNCS.PHASECHK.TRANS64.TRYWAIT P0, [UR5], R2 ;  /* 0x00000002ff0075a7 */ /* 0x000e640008001105 */
[----:B-1----:R-:W-:Y:S05]  /*23f0*/  @!P0 BRA `(.L_x_37) ;  /* 0x0000006c00a08947 */ /* 0x002fea0003800000 */
.L_x_142:
[----:B------:R-:W-:-:S04]  /*2400*/  UIADD3 UR6, UPT, UPT, UR6, 0x1, URZ ;  /* 0x0000000106067890 */ /* 0x000fc8000fffe0ff */
[----:B------:R-:W-:-:S04]  /*2410*/  UISETP.NE.AND UP0, UPT, UR6, 0x9, UPT ;  /* 0x000000090600788c */ /* 0x000fc8000bf05270 */
[----:B------:R-:W-:Y:S02]  /*2420*/  USEL UR7, URZ, 0x1, UP0 ;  /* 0x00000001ff077887 */ /* 0x000fe40008000000 */
[----:B------:R-:W-:-:S04]  /*2430*/  USEL UR6, UR6, URZ, UP0 ;  /* 0x000000ff06067287 */ /* 0x000fc80008000000 */
[----:B------:R-:W-:Y:S01]  /*2440*/  ULEA UR5, UR6, UR4, 0x3 ;  /* 0x0000000406057291 */ /* 0x000fe2000f8e18ff */
[----:B-1----:R-:W-:-:S04]  /*2450*/  LOP3.LUT R2, R17, UR7, RZ, 0x3c, !PT ;  /* 0x0000000711027c12 */ /* 0x002fc8000f8e3cff */
[----:B------:R-:W-:-:S04]  /*2460*/  SHF.L.U32 R3, R2, 0x1f, RZ ;  /* 0x0000001f02037819 */ /* 0x000fc800000006ff */
[----:B------:R-:W1:Y:S02]  /*2470*/  SYNCS.PHASECHK.TRANS64.TRYWAIT P0, [UR5], R3 ;  /* 0x00000003ff0075a7 */ /* 0x000e640008001105 */
[----:B-1----:R-:W-:Y:S05]  /*2480*/  @!P0 BRA `(.L_x_38) ;  /* 0x0000006c00948947 */ /* 0x002fea0003800000 */
.L_x_144:
[----:B------:R-:W-:-:S04]  /*2490*/  UIADD3 UR6, UPT, UPT, UR6, 0x1, URZ ;  /* 0x0000000106067890 */ /* 0x000fc8000fffe0ff */
[----:B------:R-:W-:-:S04]  /*24a0*/  UISETP.NE.AND UP0, UPT, UR6, 0x9, UPT ;  /* 0x000000090600788c */ /* 0x000fc8000bf05270 */
[----:B------:R-:W-:Y:S02]  /*24b0*/  USEL UR7, URZ, 0x1, UP0 ;  /* 0x00000001ff077887 */ /* 0x000fe40008000000 */
[----:B------:R-:W-:-:S04]  /*24c0*/  USEL UR6, UR6, URZ, UP0 ;  /* 0x000000ff06067287 */ /* 0x000fc80008000000 */
[----:B------:R-:W-:Y:S01]  /*24d0*/  ULEA UR5, UR6, UR4, 0x3 ;  /* 0x0000000406057291 */ /* 0x000fe2000f8e18ff */
[----:B------:R-:W-:-:S04]  /*24e0*/  LOP3.LUT R2, R2, UR7, RZ, 0x3c, !PT ;  /* 0x0000000702027c12 */ /* 0x000fc8000f8e3cff */
[----:B-1----:R-:W-:-:S04]  /*24f0*/  SHF.L.U32 R3, R2, 0x1f, RZ ;  /* 0x0000001f02037819 */ /* 0x002fc800000006ff */
[----:B------:R-:W1:Y:S02]  /*2500*/  SYNCS.PHASECHK.TRANS64.TRYWAIT P0, [UR5], R3 ;  /* 0x00000003ff0075a7 */ /* 0x000e640008001105 */
[----:B-1----:R-:W-:Y:S05]  /*2510*/  @!P0 BRA `(.L_x_39) ;  /* 0x0000006c00888947 */ /* 0x002fea0003800000 */
.L_x_146:
        /* <DEDUP_REMOVED lines=9> */
.L_x_148:
        /* <DEDUP_REMOVED lines=9> */
.L_x_150:
        /* <DEDUP_REMOVED lines=9> */
.L_x_152:
        /* <DEDUP_REMOVED lines=9> */
.L_x_154:
        /* <DEDUP_REMOVED lines=9> */
.L_x_156:
[----:B------:R-:W-:-:S04]  /*27f0*/  UIADD3 UR6, UPT, UPT, UR6, 0x1, URZ ;  /* 0x0000000106067890 */ /* 0x000fc8000fffe0ff */
[----:B------:R-:W-:-:S04]  /*2800*/  UISETP.NE.AND UP0, UPT, UR6, 0x9, UPT ;  /* 0x000000090600788c */ /* 0x000fc8000bf05270 */
[----:B------:R-:W-:Y:S02]  /*2810*/  USEL UR5, URZ, 0x1, UP0 ;  /* 0x00000001ff057887 */ /* 0x000fe40008000000 */
[----:B------:R-:W-:-:S04]  /*2820*/  USEL UR6, UR6, URZ, UP0 ;  /* 0x000000ff06067287 */ /* 0x000fc80008000000 */
[----:B------:R-:W-:Y:S01]  /*2830*/  ULEA UR6, UR6, UR4, 0x3 ;  /* 0x0000000406067291 */ /* 0x000fe2000f8e18ff */
[----:B------:R-:W-:-:S04]  /*2840*/  LOP3.LUT R2, R2, UR5, RZ, 0x3c, !PT ;  /* 0x0000000502027c12 */ /* 0x000fc8000f8e3cff */
[----:B------:R-:W-:Y:S01]  /*2850*/  SHF.L.U32 R2, R2, 0x1f, RZ ;  /* 0x0000001f02027819 */ /* 0x000fe200000006ff */
[----:B-1--4-:R-:W-:-:S07]  /*2860*/  IMAD.U32 R0, RZ, RZ, UR6 ;  /* 0x00000006ff007e24 */ /* 0x012fce000f8e00ff */
.L_x_45:
[----:B-1----:R1:W2:Y:S02]  /*2870*/  SYNCS.PHASECHK.TRANS64.TRYWAIT P0, [R0+URZ], R2 ;  /* 0x00000002000075a7 */ /* 0x0022a400080011ff */
[----:B--2---:R-:W-:Y:S05]  /*2880*/  @!P0 NANOSLEEP.SYNCS 0x989680 ;  /* 0x009896800000895d */ /* 0x004fea0003900000 */
[----:B------:R-:W2:Y:S02]  /*2890*/  @!P0 SYNCS.PHASECHK.TRANS64 P0, [R0+URZ], R2 ;  /* 0x00000002000085a7 */ /* 0x000ea400080010ff */
[----:B--2---:R-:W-:Y:S05]  /*28a0*/  @P0 EXIT ;  /* 0x000000000000094d */ /* 0x004fea0003800000 */
[----:B------:R-:W-:Y:S05]  /*28b0*/  BRA `(.L_x_45) ;  /* 0xfffffffc00ec7947 */ /* 0x000fea000383ffff */
.L_x_18:
[----:B------:R-:W-:-:S04]  /*28c0*/  UISETP.NE.AND UP1, UPT, UR37, URZ, UPT ;  /* 0x000000ff2500728c */ /* 0x000fc8000bf25270 */
[----:B------:R-:W-:-:S09]  /*28d0*/  UISETP.NE.OR UP1, UPT, UR8, 0x1, UP1 ;  /* 0x000000010800788c */ /* 0x000fd20008f25670 */
[----:B------:R-:W-:Y:S05]  /*28e0*/  BRA.U UP1, `(.L_x_46) ;  /* 0x0000000501487547 */ /* 0x000fea000b800000 */
[----:B------:R-:W-:Y:S01]  /*28f0*/  ISETP.NE.AND P2, PT, R2, RZ, PT ;  /* 0x000000ff0200720c */ /* 0x000fe20003f45270 */
[----:B------:R-:W-:Y:S01]  /*2900*/  IMAD.MOV.U32 R12, RZ, RZ, 0x1 ;  /* 0x00000001ff0c7424 */ /* 0x000fe200078e00ff */
[----:B------:R-:W-:Y:S02]  /*2910*/  CS2R R10, SRZ ;  /* 0x00000000000a7805 */ /* 0x000fe4000001ff00 */
[----:B------:R-:W-:Y:S01]  /*2920*/  CS2R R8, SRZ ;  /* 0x0000000000087805 */ /* 0x000fe2000001ff00 */
[----:B------:R-:W-:Y:S01]  /*2930*/  UMOV UR4, 0x400 ;  /* 0x0000040000047882 */ /* 0x000fe20000000000 */
[----:B------:R-:W-:Y:S01]  /*2940*/  UMOV UR6, URZ ;  /* 0x000000ff00067c82 */ /* 0x000fe20008000000 */
[----:B------:R-:W-:-:S12]  /*2950*/  ULEA UR37, UR37, UR4, 0x18 ;  /* 0x0000000425257291 */ /* 0x000fd8000f8ec0ff */
.L_x_50:
[----:B------:R-:W-:Y:S02]  /*2960*/  LEA R0, R8, UR37, 0x3 ;  /* 0x0000002508007c11 */ /* 0x000fe4000f8e18ff */
[----:B------:R-:W-:-:S03]  /*2970*/  SHF.L.U32 R4, R9, 0x1f, RZ ;  /* 0x0000001f09047819 */ /* 0x000fc600000006ff */
[----:B------:R-:W-:Y:S01]  /*2980*/  VIADD R5, R0, 0x150 ;  /* 0x0000015000057836 */ /* 0x000fe20000000000 */
[----:B------:R-:W1:Y:S02]  /*2990*/  SYNCS.PHASECHK.TRANS64.TRYWAIT P0, [R0+URZ+0x140], R4 ;  /* 0x00014004000075a7 */ /* 0x000e6400080011ff */
[----:B-1----:R-:W-:Y:S05]  /*29a0*/  @!P0 BRA `(.L_x_47) ;  /* 0x0000006800f48947 */ /* 0x002fea0003800000 */
.L_x_157:
[----:B------:R-:W-:Y:S01]  /*29b0*/  ULEA UR5, UR6, UR37, 0x3 ;  /* 0x0000002506057291 */ /* 0x000fe2000f8e18ff */
[----:B-1----:R-:W-:Y:S01]  /*29c0*/  PRMT R0, RZ, 0x654, R5 ;  /* 0x00000654ff007816 */ /* 0x002fe20000000005 */
[----:B------:R-:W-:Y:S01]  /*29d0*/  @!P2 IMAD.MOV.U32 R4, RZ, RZ, 0x10 ;  /* 0x00000010ff04a424 */ /* 0x000fe200078e00ff */
[----:B------:R-:W-:Y:S01]  /*29e0*/  SHF.L.U32 R5, R12, 0x1f, RZ ;  /* 0x0000001f0c057819 */ /* 0x000fe200000006ff */
[----:B------:R-:W-:Y:S01]  /*29f0*/  UIADD3 UR4, UPT, UPT, UR5, 0xe0, URZ ;  /* 0x000000e005047890 */ /* 0x000fe2000fffe0ff */
[----:B------:R1:W-:Y:S05]  /*2a00*/  SYNCS.ARRIVE.TRANS64.RED.A1T0 RZ, [R0+URZ], RZ ;  /* 0x000000ff00ff79a7 */ /* 0x0003ea00081004ff */
[----:B------:R-:W-:Y:S01]  /*2a10*/  IMAD.U32 R6, RZ, RZ, UR4 ;  /* 0x00000004ff067e24 */ /* 0x000fe2000f8e00ff */
[----:B------:R-:W2:Y:S04]  /*2a20*/  SYNCS.PHASECHK.TRANS64.TRYWAIT P0, [UR5+0xf0], R5 ;  /* 0x0000f005ff0075a7 */ /* 0x000ea80008001105 */
[----:B------:R-:W-:Y:S01]  /*2a30*/  PRMT R6, R2, 0x654, R6 ;  /* 0x0000065402067816 */ /* 0x000fe20000000006 */
[----:B-12---:R-:W-:Y:S06]  /*2a40*/  @!P0 BRA `(.L_x_48) ;  /* 0x0000006800e08947 */ /* 0x006fec0003800000 */
.L_x_159:
[----:B------:R-:W-:Y:S01]  /*2a50*/  ULEA UR4, UR6, UR37, 0x4 ;  /* 0x0000002506047291 */ /* 0x000fe2000f8e20ff */
[----:B------:R-:W-:Y:S01]  /*2a60*/  SEL R3, R6, R3, !P2 ;  /* 0x0000000306037207 */ /* 0x000fe20005000000 */
[----:B------:R-:W-:Y:S01]  /*2a70*/  UIADD3 UR5, UPT, UPT, UR5, 0xe0, URZ ;  /* 0x000000e005057890 */ /* 0x000fe2000fffe0ff */
[----:B-1----:R-:W-:Y:S01]  /*2a80*/  LEA R0, R11, UR37, 0x3 ;  /* 0x000000250b007c11 */ /* 0x002fe2000f8e18ff */
[----:B------:R-:W-:Y:S01]  /*2a90*/  UIADD3 UR4, UPT, UPT, UR4, 0x170, URZ ;  /* 0x0000017004047890 */ /* 0x000fe2000fffe0ff */
[----:B------:R1:W-:Y:S01]  /*2aa0*/  @!P2 SYNCS.ARRIVE.TRANS64.RED RZ, [R3+URZ], R4 ;  /* 0x0000000403ffa9a7 */ /* 0x0003e200080004ff */
[----:B------:R-:W-:Y:S01]  /*2ab0*/  UIADD3 UR6, UPT, UPT, UR6, 0x1, URZ ;  /* 0x0000000106067890 */ /* 0x000fe2000fffe0ff */
[----:B------:R-:W-:-:S03]  /*2ac0*/  VIADD R8, R8, 0x1 ;  /* 0x0000000108087836 */ /* 0x000fc60000000000 */
[----:B------:R-:W-:Y:S02]  /*2ad0*/  UISETP.NE.AND UP0, UPT, UR6, 0x2, UPT ;  /* 0x000000020600788c */ /* 0x000fe4000bf05270 */
[----:B------:R-:W-:Y:S01]  /*2ae0*/  ISETP.NE.AND P0, PT, R8, 0x2, PT ;  /* 0x000000020800780c */ /* 0x000fe20003f05270 */
[----:B------:R-:W-:Y:S06]  /*2af0*/  UGETNEXTWORKID.BROADCAST [UR4], [UR5] ;  /* 0x00000000040073ca */ /* 0x000fec0008000100 */
[----:B------:R-:W-:Y:S02]  /*2b00*/  USEL UR4, URZ, 0x1, UP0 ;  /* 0x00000001ff047887 */ /* 0x000fe40008000000 */
[----:B------:R-:W-:-:S04]  /*2b10*/  USEL UR6, UR6, URZ, UP0 ;  /* 0x000000ff06067287 */ /* 0x000fc80008000000 */
[----:B------:R-:W-:Y:S02]  /*2b20*/  LOP3.LUT R12, R12, UR4, RZ, 0x3c, !PT ;  /* 0x000000040c0c7c12 */ /* 0x000fe4000f8e3cff */
[----:B-1----:R-:W-:-:S04]  /*2b30*/  SHF.L.U32 R4, R10, 0x1f, RZ ;  /* 0x0000001f0a047819 */ /* 0x002fc800000006ff */
[----:B------:R-:W1:Y:S02]  /*2b40*/  SYNCS.PHASECHK.TRANS64.TRYWAIT P1, [R0+URZ+0xe0], R4 ;  /* 0x0000e004000075a7 */ /* 0x000e6400080211ff */
[----:B-1----:R-:W-:Y:S05]  /*2b50*/  @!P1 BRA `(.L_x_49) ;  /* 0x0000006800b49947 */ /* 0x002fea0003800000 */
.L_x_160:
[C---:B-1----:R-:W-:Y:S01]  /*2b60*/  LEA R4, R11.reuse, UR37, 0x4 ;  /* 0x000000250b047c11 */ /* 0x042fe2000f8e20ff */
[----:B------:R-:W-:Y:S01]  /*2b70*/  VIADD R0, R0, 0xf0 ;  /* 0x000000f000007836 */ /* 0x000fe20000000000 */
[----:B------:R-:W-:Y:S01]  /*2b80*/  SEL R8, R8, RZ, P0 ;  /* 0x000000ff08087207 */ /* 0x000fe20000000000 */
[----:B------:R-:W-:-:S03]  /*2b90*/  VIADD R11, R11, 0x1 ;  /* 0x000000010b0b7836 */ /* 0x000fc60000000000 */
[----:B------:R-:W1:Y:S01]  /*2ba0*/  LDS.128 R4, [R4+0x170] ;  /* 0x0001700004047984 */ /* 0x000e620000000c00 */
[----:B------:R-:W-:Y:S02]  /*2bb0*/  PRMT R0, RZ, 0x654, R0 ;  /* 0x00000654ff007816 */ /* 0x000fe40000000000 */
[C---:B------:R-:W-:Y:S01]  /*2bc0*/  ISETP.NE.AND P1, PT, R11.reuse, 0x2, PT ;  /* 0x000000020b00780c */ /* 0x040fe20003f25270 */
[----:B------:R-:W-:Y:S01]  /*2bd0*/  @!PT LDS RZ, [RZ] ;  /* 0x00000000fffff984 */ /* 0x000fe20000000800 */
[----:B------:R-:W-:Y:S01]  /*2be0*/  @!PT LDS RZ, [RZ] ;  /* 0x00000000fffff984 */ /* 0x000fe20000000800 */
[----:B------:R-:W-:Y:S01]  /*2bf0*/  @!PT LDS RZ, [RZ] ;  /* 0x00000000fffff984 */ /* 0x000fe20000000800 */
[----:B------:R-:W-:Y:S01]  /*2c00*/  @!PT LDS RZ, [RZ] ;  /* 0x00000000fffff984 */ /* 0x000fe20000000800 */
[----:B------:R2:W-:Y:S06]  /*2c10*/  MEMBAR.ALL.CTA ;  /* 0x0000000000007992 */ /* 0x0005ec0000008000 */
[----:B--2---:R-:W2:Y:S01]  /*2c20*/  FENCE.VIEW.ASYNC.S ;  /* 0x00000000000073c6 */ /* 0x004ea20000000000 */
[----:B------:R-:W-:Y:S01]  /*2c30*/  SEL R11, R11, RZ, P1 ;  /* 0x000000ff0b0b7207 */ /* 0x000fe20000800000 */
[----:B--2---:R2:W-:Y:S01]  /*2c40*/  SYNCS.ARRIVE.TRANS64.RED.A1T0 RZ, [R0+URZ], RZ ;  /* 0x000000ff00ff79a7 */ /* 0x0045e200081004ff */
[----:B-1----:R-:W-:-:S02]  /*2c50*/  LOP3.LUT P3, RZ, R6, 0x1, RZ, 0xc0, !PT ;  /* 0x0000000106ff7812 */ /* 0x002fc4000786c0ff */
[----:B------:R-:W-:-:S04]  /*2c60*/  SEL R4, RZ, 0x1, P1 ;  /* 0x00000001ff047807 */ /* 0x000fc80000800000 */
[----:B------:R-:W-:Y:S02]  /*2c70*/  LOP3.LUT R10, R10, R4, RZ, 0x3c, !PT ;  /* 0x000000040a0a7212 */ /* 0x000fe400078e3cff */
[----:B--2---:R-:W-:-:S04]  /*2c80*/  SEL R0, RZ, 0x1, P0 ;  /* 0x00000001ff007807 */ /* 0x004fc80000000000 */
[----:B------:R-:W-:Y:S01]  /*2c90*/  LOP3.LUT R9, R9, R0, RZ, 0x3c, !PT ;  /* 0x0000000009097212 */ /* 0x000fe200078e3cff */
[----:B------:R-:W-:Y:S06]  /*2ca0*/  @P3 BRA `(.L_x_50) ;  /* 0xfffffffc002c3947 */ /* 0x000fec000383ffff */
[----:B------:R-:W-:Y:S01]  /*2cb0*/  ULEA UR5, UR6, UR37, 0x3 ;  /* 0x0000002506057291 */ /* 0x000fe2000f8e18ff */
[----:B------:R-:W-:-:S08]  /*2cc0*/  SHF.L.U32 R2, R12, 0x1f, RZ ;  /* 0x0000001f0c027819 */ /* 0x000fd000000006ff */
[----:B------:R-:W1:Y:S02]  /*2cd0*/  SYNCS.PHASECHK.TRANS64 P0, [UR5+0xf0], R2 ;  /* 0x0000f002ff0075a7 */ /* 0x000e640008001005 */
[----:B-1----:R-:W-:Y:S05]  /*2ce0*/  @P0 BRA `(.L_x_51) ;  /* 0x0000000000080947 */ /* 0x002fea0003800000 */
[----:B------:R-:W1:Y:S02]  /*2cf0*/  SYNCS.PHASECHK.TRANS64.TRYWAIT P0, [UR5+0xf0], R2 ;  /* 0x0000f002ff0075a7 */ /* 0x000e640008001105 */
[----:B-1----:R-:W-:Y:S05]  /*2d00*/  @!P0 BRA `(.L_x_52) ;  /* 0x00000068005c8947 */ /* 0x002fea0003800000 */
.L_x_51:
[----:B------:R-:W-:-:S04]  /*2d10*/  UIADD3 UR4, UPT, UPT, UR6, 0x1, URZ ;  /* 0x0000000106047890 */ /* 0x000fc8000fffe0ff */
[----:B------:R-:W-:-:S04]  /*2d20*/  UISETP.NE.AND UP0, UPT, UR4, 0x2, UPT ;  /* 0x000000020400788c */ /* 0x000fc8000bf05270 */
[----:B------:R-:W-:Y:S02]  /*2d30*/  USEL UR7, URZ, 0x1, UP0 ;  /* 0x00000001ff077887 */ /* 0x000fe40008000000 */
[----:B------:R-:W-:-:S04]  /*2d40*/  USEL UR4, UR4, URZ, UP0 ;  /* 0x000000ff04047287 */ /* 0x000fc80008000000 */
[----:B------:R-:W-:Y:S01]  /*2d50*/  ULEA UR4, UR4, UR37, 0x3 ;  /* 0x0000002504047291 */ /* 0x000fe2000f8e18ff */
[----:B-1----:R-:W-:-:S04]  /*2d60*/  LOP3.LUT R2, R12, UR7, RZ, 0x3c, !PT ;  /* 0x000000070c027c12 */ /* 0x002fc8000f8e3cff */
[----:B------:R-:W-:-:S04]  /*2d70*/  SHF.L.U32 R0, R2, 0x1f, RZ ;  /* 0x0000001f02007819 */ /* 0x000fc800000006ff */
[----:B------:R-:W1:Y:S02]  /*2d80*/  SYNCS.PHASECHK.TRANS64 P0, [UR4+0xf0], R0 ;  /* 0x0000f000ff0075a7 */ /* 0x000e640008001004 */
[----:B-1----:R-:W-:Y:S05]  /*2d90*/  @P0 EXIT ;  /* 0x000000000000094d */ /* 0x002fea0003800000 */
[----:B------:R-:W-:Y:S02]  /*2da0*/  SHF.L.U32 R2, R2, 0x1f, RZ ;  /* 0x0000001f02027819 */ /* 0x000fe400000006ff */
[----:B------:R-:W-:-:S07]  /*2db0*/  MOV R0, UR4 ;  /* 0x0000000400007c02 */ /* 0x000fce0008000f00 */
.L_x_53:
[----:B-1----:R1:W2:Y:S02]  /*2dc0*/  SYNCS.PHASECHK.TRANS64.TRYWAIT P0, [R0+URZ+0xf0], R2 ;  /* 0x0000f002000075a7 */ /* 0x0022a400080011ff */
[----:B--2---:R-:W-:Y:S05]  /*2dd0*/  @!P0 NANOSLEEP.SYNCS 0x989680 ;  /* 0x009896800000895d */ /* 0x004fea0003900000 */
[----:B------:R-:W2:Y:S02]  /*2de0*/  @!P0 SYNCS.PHASECHK.TRANS64 P0, [R0+URZ+0xf0], R2 ;  /* 0x0000f002000085a7 */ /* 0x000ea400080010ff */
[----:B--2---:R-:W-:Y:S05]  /*2df0*/  @P0 EXIT ;  /* 0x000000000000094d */ /* 0x004fea0003800000 */
[----:B------:R-:W-:Y:S05]  /*2e00*/  BRA `(.L_x_53) ;  /* 0xfffffffc00ec7947 */ /* 0x000fea000383ffff */
.L_x_46:
[----:B------:R-:W-:-:S09]  /*2e10*/  UISETP.NE.AND UP1, UPT, UR8, URZ, UPT ;  /* 0x000000ff0800728c */ /* 0x000fd2000bf25270 */
[----:B------:R-:W-:Y:S05]  /*2e20*/  BRA.U UP1, `(.L_x_54) ;  /* 0x0000000d01947547 */ /* 0x000fea000b800000 */
[----:B------:R-:W-:Y:S01]  /*2e30*/  UMOV UR4, 0x40 ;  /* 0x0000004000047882 */ /* 0x000fe20000000000 */
[----:B------:R-:W-:Y:S01]  /*2e40*/  NOP ;  /* 0x0000000000007918 */ /* 0x000fe20000000000 */
[----:B------:R-:W-:Y:S01]  /*2e50*/  ULEA UR4, UR37, UR4, 0x18 ;  /* 0x0000000425047291 */ /* 0x000fe2000f8ec0ff */
[----:B------:R-:W-:Y:S02]  /*2e60*/  UMOV UR5, 0x400 ;  /* 0x0000040000057882 */ /* 0x000fe40000000000 */
[----:B------:R-:W-:-:S06]  /*2e70*/  ULEA UR37, UR37, UR5, 0x18 ;  /* 0x0000000525257291 */ /* 0x000fcc000f8ec0ff */
[----:B------:R-:W1:Y:S02]  /*2e80*/  LDS.U8 R0, [UR4+0x1c] ;  /* 0x00001c04ff007984 */ /* 0x000e640008000000 */
[----:B-1----:R-:W-:-:S13]  /*2e90*/  ISETP.NE.AND P0, PT, R0, RZ, PT ;  /* 0x000000ff0000720c */ /* 0x002fda0003f05270 */
[----:B------:R-:W-:Y:S05]  /*2ea0*/  @P0 BRA `(.L_x_55) ;  /* 0x0000000000580947 */ /* 0x000fea0003800000 */
[----:B------:R-:W-:-:S13]  /*2eb0*/  ELECT P0, URZ, PT ;  /* 0x0000000000ff782f */ /* 0x000fda0003800000 */
[----:B------:R-:W-:Y:S05]  /*2ec0*/  @!P0 BRA `(.L_x_56) ;  /* 0x0000000000608947 */ /* 0x000fea0003800000 */
[----:B------:R-:W-:Y:S01]  /*2ed0*/  UMOV UR5, 0x10 ;  /* 0x0000001000057882 */ /* 0x000fe20000000000 */
[----:B------:R-:W-:Y:S01]  /*2ee0*/  HFMA2 R0, -RZ, RZ, 0, 5.9604644775390625e-08 ;  /* 0x00000001ff007431 */ /* 0x000fe200000001ff */
[----:B------:R-:W-:-:S03]  /*2ef0*/  MOV R2, 0xffff ;  /* 0x0000ffff00027802 */ /* 0x000fc60000000f00 */
[----:B------:R-:W-:Y:S04]  /*2f00*/  DEPBAR.LE SB1, 0x36 ;  /* 0x00009d800000791a */ /* 0x000fe80000000000 */
[----:B------:R-:W1:Y:S02]  /*2f10*/  UTCATOMSWS.FIND_AND_SET.ALIGN UP0, UR5, UR5 ;  /* 0x00000005000575e3 */ /* 0x000e640008000800 */
[----:B-1----:R-:W-:Y:S01]  /*2f20*/  MOV R3, UR5 ;  /* 0x0000000500037c02 */ /* 0x002fe20008000f00 */
[----:B------:R-:W-:Y:S06]  /*2f30*/  BRA.U UP0, `(.L_x_57) ;  /* 0x0000000100187547 */ /* 0x000fec000b800000 */
.L_x_58:
[----:B------:R-:W-:Y:S05]  /*2f40*/  NANOSLEEP 0x64 ;  /* 0x000000640000795d */ /* 0x000fea0003800000 */
[----:B------:R-:W-:-:S05]  /*2f50*/  UMOV UR5, 0x10 ;  /* 0x0000001000057882 */ /* 0x000fca0000000000 */
[----:B------:R-:W-:Y:S04]  /*2f60*/  DEPBAR.LE SB1, 0x36 ;  /* 0x00009d800000791a */ /* 0x000fe80000000000 */
[----:B------:R-:W1:Y:S02]  /*2f70*/  UTCATOMSWS.FIND_AND_SET.ALIGN UP0, UR5, UR5 ;  /* 0x00000005000575e3 */ /* 0x000e640008000800 */
[----:B-1----:R-:W-:Y:S01]  /*2f80*/  MOV R3, UR5 ;  /* 0x0000000500037c02 */ /* 0x002fe20008000f00 */
[----:B------:R-:W-:Y:S05]  /*2f90*/  BRA.U !UP0, `(.L_x_58) ;  /* 0xfffffffd08e87547 */ /* 0x000fea000b83ffff */
.L_x_57:
[-C--:B------:R-:W-:Y:S02]  /*2fa0*/  SHF.L.U32 R2, R2, R3.reuse, RZ ;  /* 0x0000000302027219 */ /* 0x080fe400000006ff */
[----:B------:R-:W-:Y:S01]  /*2fb0*/  SHF.L.U32 R0, R0, R3, RZ ;  /* 0x0000000300007219 */ /* 0x000fe200000006ff */
[----:B------:R-:W-:Y:S02]  /*2fc0*/  IMAD.SHL.U32 R3, R3, 0x20, RZ ;  /* 0x0000002003037824 */ /* 0x000fe400078e00ff */
[----:B------:R1:W-:Y:S04]  /*2fd0*/  ATOMS.OR RZ, [UR4+0x14], R2 ;  /* 0x00001402ffff798c */ /* 0x0003e8000b000004 */
[----:B------:R1:W-:Y:S04]  /*2fe0*/  ATOMS.OR RZ, [UR4+0x18], R0 ;  /* 0x00001800ffff798c */ /* 0x0003e8000b000004 */
[----:B------:R1:W-:Y:S01]  /*2ff0*/  STS [UR37+0x190], R3 ;  /* 0x00019003ff007988 */ /* 0x0003e20008000825 */
[----:B------:R-:W-:Y:S05]  /*3000*/  BRA `(.L_x_56) ;  /* 0x0000000000107947 */ /* 0x000fea0003800000 */
.L_x_55:
[----:B------:R-:W-:Y:S02]  /*3010*/  MOV R0, 0xffffffff ;  /* 0xffffffff00007802 */ /* 0x000fe40000000f00 */
[----:B------:R-:W-:-:S03]  /*3020*/  MOV R2, 0x3050 ;  /* 0x0000305000027802 */ /* 0x000fc60000000f00 */
[----:B------:R1:W-:Y:S04]  /*3030*/  STS [UR37+0x190], R0 ;  /* 0x00019000ff007988 */ /* 0x0003e80008000825 */
[----:B-1-3-5:R-:W-:Y:S05]  /*3040*/  CALL.REL.NOINC `($__internal_1_$__cuda_sm10x_tcgen05_guardrail_trap_phase_invalid_during_alloc) ;  /* 0x0000006c00a47944 */ /* 0x02afea0003c00000 */
.L_x_56:
[----:B------:R-:W-:Y:S05]  /*3050*/  WARPSYNC.ALL ;  /* 0x0000000000007948 */ /* 0x000fea0003800000 */
[----:B------:R-:W2:Y:S01]  /*3060*/  S2UR UR6, SR_CgaCtaId ;  /* 0x00000000000679c3 */ /* 0x000ea20000008800 */
[----:B------:R-:W-:Y:S01]  /*3070*/  UMOV UR4, 0x400 ;  /* 0x0000040000047882 */ /* 0x000fe20000000000 */
[----:B------:R-:W-:-:S06]  /*3080*/  NOP ;  /* 0x0000000000007918 */ /* 0x000fcc0000000000 */
[----:B------:R-:W-:Y:S06]  /*3090*/  BAR.ARV 0x6, 0xa0 ;  /* 0x0182800000007b1d */ /* 0x000fec0000002000 */
[----:B------:R-:W4:Y:S01]  /*30a0*/  LDCU UR7, c[0x0][0x38c] ;  /* 0x00007180ff0777ac */ /* 0x000f220008000800 */
[----:B------:R-:W-:Y:S01]  /*30b0*/  IMAD.MOV.U32 R11, RZ, RZ, 0x1 ;  /* 0x00000001ff0b7424 */ /* 0x000fe200078e00ff */
[----:B------:R-:W-:Y:S01]  /*30c0*/  CS2R R8, SRZ ;  /* 0x0000000000087805 */ /* 0x000fe2000001ff00 */
[----:B------:R-:W-:Y:S01]  /*30d0*/  IMAD.MOV.U32 R10, RZ, RZ, RZ ;  /* 0x000000ffff0a7224 */ /* 0x000fe200078e00ff */
[----:B------:R-:W-:Y:S01]  /*30e0*/  UMOV UR18, URZ ;  /* 0x000000ff00127c82 */ /* 0x000fe20008000000 */
[----:B------:R-:W-:Y:S01]  /*30f0*/  UMOV UR17, URZ ;  /* 0x000000ff00117c82 */ /* 0x000fe20008000000 */
[----:B------:R-:W-:Y:S01]  /*3100*/  UMOV UR22, 0x0 ;  /* 0x0000000000167882 */ /* 0x000fe20000000000 */
[----:B------:R-:W-:Y:S01]  /*3110*/  UMOV UR23, 0x4400490 ;  /* 0x0440049000177882 */ /* 0x000fe20000000000 */
[----:B------:R-:W-:Y:S01]  /*3120*/  UMOV UR20, 0x0 ;  /* 0x0000000000147882 */ /* 0x000fe20000000000 */
[----:B------:R-:W-:Y:S01]  /*3130*/  UMOV UR21, 0x4400490 ;  /* 0x0440049000157882 */ /* 0x000fe20000000000 */
[----:B--2---:R-:W-:Y:S01]  /*3140*/  ULEA UR6, UR6, UR4, 0x18 ;  /* 0x0000000406067291 */ /* 0x004fe2000f8ec0ff */
[----:B------:R-:W2:Y:S03]  /*3150*/  LDCU UR4, c[0x0][0x38c] ;  /* 0x00007180ff0477ac */ /* 0x000ea60008000800 */
[----:B------:R-:W-:-:S02]  /*3160*/  UIADD3 UR11, UPT, UPT, UR6, 0x8800, URZ ;  /* 0x00008800060b7890 */ /* 0x000fc4000fffe0ff */
[----:B----4-:R-:W-:-:S03]  /*3170*/  UIADD3 UR7, UPT, UPT, UR7, 0x1f, URZ ;  /* 0x0000001f07077890 */ /* 0x010fc6000fffe0ff */
[----:B-1----:R-:W1:Y:S01]  /*3180*/  LDS R0, [UR6+0x190] ;  /* 0x00019006ff007984 */ /* 0x002e620008000800 */
[----:B------:R-:W-:Y:S02]  /*3190*/  UIADD3 UR12, UPT, UPT, UR6, 0x11800, URZ ;  /* 0x00011800060c7890 */ /* 0x000fe4000fffe0ff */
[----:B------:R-:W-:Y:S02]  /*31a0*/  USHF.R.S32.HI UR5, URZ, 0x1f, UR7 ;  /* 0x0000001fff057899 */ /* 0x000fe40008011407 */
[----:B------:R-:W-:Y:S02]  /*31b0*/  USHF.R.U32.HI UR11, URZ, 0x4, UR11 ;  /* 0x00000004ff0b7899 */ /* 0x000fe4000801160b */
[----:B------:R-:W-:Y:S02]  /*31c0*/  ULEA.HI UR5, UR5, UR7, URZ, 0x5 ;  /* 0x0000000705057291 */ /* 0x000fe4000f8f28ff */
[----:B------:R-:W-:Y:S02]  /*31d0*/  USHF.R.U32.HI UR12, URZ, 0x4, UR12 ;  /* 0x00000004ff0c7899 */ /* 0x000fe4000801160c */
[----:B------:R-:W-:-:S02]  /*31e0*/  USHF.R.S32.HI UR5, URZ, 0x5, UR5 ;  /* 0x00000005ff057899 */ /* 0x000fc40008011405 */
[----:B------:R-:W-:Y:S02]  /*31f0*/  ULOP3.LUT UR11, UR11, 0x3fff, URZ, 0xc0, !UPT ;  /* 0x00003fff0b0b7892 */ /* 0x000fe4000f8ec0ff */
[----:B------:R-:W-:Y:S02]  /*3200*/  UISETP.LT.AND UP0, UPT, UR5, 0x1, UPT ;  /* 0x000000010500788c */ /* 0x000fe4000bf01270 */
[----:B------:R-:W-:Y:S02]  /*3210*/  ULOP3.LUT UR12, UR12, 0x3fff, URZ, 0xc0, !UPT ;  /* 0x00003fff0c0c7892 */ /* 0x000fe4000f8ec0ff */
[----:B------:R-:W-:Y:S02]  /*3220*/  USEL UR10, UR5, 0x1, !UP0 ;  /* 0x00000001050a7887 */ /* 0x000fe4000c000000 */
[----:B------:R-:W-:Y:S02]  /*3230*/  ULOP3.LUT UR11, UR11, 0x10000, URZ, 0xfc, !UPT ;  /* 0x000100000b0b7892 */ /* 0x000fe4000f8efcff */
[----:B------:R-:W-:-:S02]  /*3240*/  ULOP3.LUT UR12, UR12, 0x10000, URZ, 0xfc, !UPT ;  /* 0x000100000c0c7892 */ /* 0x000fc4000f8efcff */
[----:B------:R-:W-:Y:S02]  /*3250*/  UIADD3 UR10, UPT, UPT, -UR10, URZ, URZ ;  /* 0x000000ff0a0a7290 */ /* 0x000fe4000fffe1ff */
[----:B--2---:R-:W-:Y:S01]  /*3260*/  UISETP.GE.AND UP3, UPT, UR4, 0x1, UPT ;  /* 0x000000010400788c */ /* 0x004fe2000bf66270 */
[----:B-1----:R-:W-:-:S15]  /*3270*/  R2UR UR19, R0 ;  /* 0x00000000001372ca */ /* 0x002fde00000e0000 */
.L_x_65:
[----:B------:R-:W-:Y:S02]  /*3280*/  LEA R0, R10, UR6, 0x3 ;  /* 0x000000060a007c11 */ /* 0x000fe4000f8e18ff */
[----:B------:R-:W-:Y:S02]  /*3290*/  SHF.L.U32 R2, R9, 0x1f, RZ ;  /* 0x0000001f09027819 */ /* 0x000fe400000006ff */
[----:B------:R-:W-:Y:S01]  /*32a0*/  PLOP3.LUT P0, PT, PT, PT, UP3, 0x80, 0x8 ;  /* 0x000000000008781c */ /* 0x000fe20003f0f038 */
[----:B------:R-:W-:Y:S01]  /*32b0*/  VIADD R3, R0, 0xf0 ;  /* 0x000000f000037836 */ /* 0x000fe20000000000 */
[----:B-1----:R-:W1:Y:S02]  /*32c0*/  SYNCS.PHASECHK.TRANS64.TRYWAIT P1, [R0+URZ+0xe0], R2 ;  /* 0x0000e002000075a7 */ /* 0x002e6400080211ff */
[----:B-1--4-:R-:W-:Y:S09]  /*32d0*/  @!P1 BRA `(.L_x_59) ;  /* 0x0000006400009947 */ /* 0x012ff20003800000 */
.L_x_162:
[----:B------:R-:W-:Y:S01]  /*32e0*/  LEA R4, R10, UR6, 0x4 ;  /* 0x000000060a047c11 */ /* 0x000fe2000f8e20ff */
[----:B------:R-:W-:Y:S01]  /*32f0*/  @UP3 ULEA UR4, UR17, UR6, 0x3 ;  /* 0x0000000611043291 */ /* 0x000fe2000f8e18ff */
[----:B------:R-:W-:Y:S01]  /*3300*/  PLOP3.LUT P2, PT, PT, PT, PT, 0x80, 0x8 ;  /* 0x000000000008781c */ /* 0x000fe20003f4f070 */
[----:B------:R-:W-:Y:S01]  /*3310*/  ULEA UR8, UR18, UR6, 0x3 ;  /* 0x0000000612087291 */ /* 0x000fe2000f8e18ff */
[----:B------:R-:W-:Y:S02]  /*3320*/  PRMT R3, RZ, 0x654, R3 ;  /* 0x00000654ff037816 */ /* 0x000fe40000000003 */
[----:B------:R-:W2:Y:S01]  /*3330*/  LDS.128 R4, [R4+0x170] ;  /* 0x0001700004047984 */ /* 0x000ea20000000c00 */
[----:B-1----:R-:W-:Y:S02]  /*3340*/  @P0 SHF.L.U32 R2, R8, 0x1f, RZ ;  /* 0x0000001f08020819 */ /* 0x002fe400000006ff */
[----:B------:R-:W-:Y:S01]  /*3350*/  SHF.L.U32 R0, R11, 0x1f, RZ ;  /* 0x0000001f0b007819 */ /* 0x000fe200000006ff */
[----:B------:R-:W-:Y:S01]  /*3360*/  @!PT LDS RZ, [RZ] ;  /* 0x00000000fffff984 */ /* 0x000fe20000000800 */
[----:B------:R-:W-:Y:S01]  /*3370*/  @!PT LDS RZ, [RZ] ;  /* 0x00000000fffff984 */ /* 0x000fe20000000800 */
[----:B------:R-:W-:Y:S01]  /*3380*/  @!PT LDS RZ, [RZ] ;  /* 0x00000000fffff984 */ /* 0x000fe20000000800 */
[----:B------:R-:W-:Y:S01]  /*3390*/  @!PT LDS RZ, [RZ] ;  /* 0x00000000fffff984 */ /* 0x000fe20000000800 */
[----:B------:R1:W-:Y:S06]  /*33a0*/  MEMBAR.ALL.CTA ;  /* 0x0000000000007992 */ /* 0x0003ec0000008000 */
[----:B-1----:R-:W1:Y:S02]  /*33b0*/  FENCE.VIEW.ASYNC.S ;  /* 0x00000000000073c6 */ /* 0x002e640000000000 */
[----:B-1----:R1:W-:Y:S01]  /*33c0*/  SYNCS.ARRIVE.TRANS64.RED.A1T0 RZ, [R3+URZ], RZ ;  /* 0x000000ff03ff79a7 */ /* 0x0023e200081004ff */
[----:B------:R1:W4:Y:S01]  /*33d0*/  @P0 SYNCS.PHASECHK.TRANS64.TRYWAIT P2, [UR4], R2 ;  /* 0x00000002ff0005a7 */ /* 0x0003220008041104 */
[----:B------:R-:W-:Y:S01]  /*33e0*/  ULEA.HI UR4, UR18, UR18, URZ, 0x1 ;  /* 0x0000001212047291 */ /* 0x000fe2000f8f08ff */
[----:B--2---:R-:W-:-:S03]  /*33f0*/  LOP3.LUT P1, RZ, R6, 0x1, RZ, 0xc0, !PT ;  /* 0x0000000106ff7812 */ /* 0x004fc6000782c0ff */
[----:B------:R-:W-:Y:S02]  /*3400*/  USHF.L.U32 UR9, UR4, 0x7, URZ ;  /* 0x0000000704097899 */ /* 0x000fe400080006ff */
[----:B------:R-:W-:Y:S02]  /*3410*/  ULOP3.LUT UR4, UR4, 0xffe, URZ, 0xc0, !UPT ;  /* 0x00000ffe04047892 */ /* 0x000fe4000f8ec0ff */
[----:B------:R-:W-:Y:S02]  /*3420*/  ULOP3.LUT UR9, UR9, 0xffffff00, URZ, 0xc0, !UPT ;  /* 0xffffff0009097892 */ /* 0x000fe4000f8ec0ff */
[----:B------:R-:W-:Y:S02]  /*3430*/  UIADD3 UR4, UPT, UPT, -UR4, UR18, URZ ;  /* 0x0000001204047290 */ /* 0x000fe4000fffe1ff */
[----:B------:R-:W-:Y:S01]  /*3440*/  UIADD3 UR9, UPT, UPT, UR19, UR9, URZ ;  /* 0x0000000913097290 */ /* 0x000fe2000fffe0ff */
[----:B------:R-:W2:Y:S03]  /*3450*/  SYNCS.PHASECHK.TRANS64.TRYWAIT P0, [UR8+0x120], R0 ;  /* 0x00012000ff0075a7 */ /* 0x000ea60008001108 */
[----:B------:R-:W-:Y:S01]  /*3460*/  ULEA UR9, UR4, UR9, 0x14 ;  /* 0x0000000904097291 */ /* 0x000fe2000f8ea0ff */
[----:B-12-4-:R-:W-:Y:S11]  /*3470*/  @!P0 BRA `(.L_x_60) ;  /* 0x0000006000ac8947 */ /* 0x016ff60003800000 */
.L_x_164:
[----:B------:R-:W-:Y:S01]  /*3480*/  IADD3 R10, PT, PT, R10, 0x1, RZ ;  /* 0x000000010a0a7810 */ /* 0x000fe20007ffe0ff */
[----:B------:R-:W-:Y:S06]  /*3490*/  BRA.U !UP3, `(.L_x_61) ;  /* 0x000000010b987547 */ /* 0x000fec000b800000 */
[----:B------:R-:W-:Y:S01]  /*34a0*/  UPLOP3.LUT UP4, UPT, UPT, UPT, UPT, 0x40, 0x4 ;  /* 0x000000000004789c */ /* 0x000fe20003f8e870 */
[----:B------:R-:W-:Y:S01]  /*34b0*/  UMOV UR16, UR10 ;  /* 0x0000000a00107c82 */ /* 0x000fe20008000000 */
[----:B------:R-:W-:Y:S01]  /*34c0*/  UMOV UR15, UR5 ;  /* 0x00000005000f7c82 */ /* 0x000fe20008000000 */
[----:B------:R-:W-:-:S08]  /*34d0*/  UMOV UR14, UR17 ;  /* 0x00000011000e7c82 */ /* 0x000fd00008000000 */
.L_x_64:
[----:B------:R-:W-:Y:S02]  /*34e0*/  UIADD3 UR16, UPT, UPT, UR16, 0x1, URZ ;  /* 0x0000000110107890 */ /* 0x000fe4000fffe0ff */
[----:B--2---:R-:W-:Y:S02]  /*34f0*/  ULEA UR7, UR14, UR6, 0x3 ;  /* 0x000000060e077291 */ /* 0x004fe4000f8e18ff */
[----:B------:R-:W-:Y:S01]  /*3500*/  UISETP.NE.AND UP0, UPT, UR16, URZ, UPT ;  /* 0x000000ff1000728c */ /* 0x000fe2000bf05270 */
[----:B----4-:R-:W-:Y:S10]  /*3510*/  @P2 BRA `(.L_x_62) ;  /* 0x00000000000c2947 */ /* 0x010ff40003800000 */
[----:B-1----:R-:W-:Y:S04]  /*3520*/  SHF.L.U32 R2, R8, 0x1f, RZ ;  /* 0x0000001f08027819 */ /* 0x002fe800000006ff */
[----:B------:R-:W1:Y:S02]  /*3530*/  SYNCS.PHASECHK.TRANS64.TRYWAIT P0, [UR7], R2 ;  /* 0x00000002ff0075a7 */ /* 0x000e640008001107 */
[----:B-1----:R-:W-:Y:S05]  /*3540*/  @!P0 BRA `(.L_x_63) ;  /* 0x0000006000908947 */ /* 0x002fea0003800000 */
.L_x_62:
[----:B------:R-:W-:Y:S01]  /*3550*/  UISETP.NE.AND UP1, UPT, UR15, 0x1, UPT ;  /* 0x000000010f00788c */ /* 0x000fe2000bf25270 */
[----:B------:R-:W-:Y:S01]  /*3560*/  PLOP3.LUT P2, PT, PT, PT, PT, 0x80, 0x8 ;  /* 0x000000000008781c */ /* 0x000fe20003f4f070 */
[----:B------:R-:W-:Y:S02]  /*3570*/  UIADD3 UR17, UPT, UPT, UR14, 0x1, URZ ;  /* 0x000000010e117890 */ /* 0x000fe4000fffe0ff */
[----:B------:R-:W-:Y:S02]  /*3580*/  ULEA UR24, UR14, UR12, 0xa ;  /* 0x0000000c0e187291 */ /* 0x000fe4000f8e50ff */
[----:B------:R-:W-:Y:S01]  /*3590*/  UISETP.NE.AND UP2, UPT, UR17, 0x9, UPT ;  /* 0x000000091100788c */ /* 0x000fe2000bf45270 */
[----:B------:R-:W-:Y:S01]  /*35a0*/  PLOP3.LUT P0, PT, PT, PT, UP1, 0x80, 0x8 ;  /* 0x000000000008781c */ /* 0x000fe20003f0f018 */
[----:B------:R-:W-:Y:S02]  /*35b0*/  ULEA UR26, UR14, UR11, 0x8 ;  /* 0x0000000b0e1a7291 */ /* 0x000fe4000f8e40ff */
[----:B------:R-:W-:Y:S02]  /*35c0*/  USEL UR13, URZ, 0x1, UP2 ;  /* 0x00000001ff0d7887 */ /* 0x000fe40009000000 */
[----:B------:R-:W-:Y:S02]  /*35d0*/  USEL UR17, UR17, URZ, UP2 ;  /* 0x000000ff11117287 */ /* 0x000fe40009000000 */
[----:B------:R-:W-:Y:S02]  /*35e0*/  UIADD3 UR30, UPT, UPT, UR24, 0x2, URZ ;  /* 0x00000002181e7890 */ /* 0x000fe4000fffe0ff */
[----:B------:R-:W-:Y:S01]  /*35f0*/  @UP1 ULEA UR4, UR17, UR6, 0x3 ;  /* 0x0000000611041291 */ /* 0x000fe2000f8e18ff */
[----:B------:R-:W-:Y:S01]  /*3600*/  LOP3.LUT R8, R8, UR13, RZ, 0x3c, !PT ;  /* 0x0000000d08087c12 */ /* 0x000fe2000f8e3cff */
[----:B------:R-:W-:Y:S02]  /*3610*/  UIADD3 UR28, UPT, UPT, UR26, 0x2, URZ ;  /* 0x000000021a1c7890 */ /* 0x000fe4000fffe0ff */
[----:B------:R-:W-:Y:S01]  /*3620*/  UIADD3 UR7, UPT, UPT, UR7, 0x48, URZ ;  /* 0x0000004807077890 */ /* 0x000fe2000fffe0ff */
[----:B-1----:R-:W-:Y:S01]  /*3630*/  @P0 SHF.L.U32 R0, R8, 0x1f, RZ ;  /* 0x0000001f08000819 */ /* 0x002fe200000006ff */
[----:B------:R-:W-:Y:S01]  /*3640*/  UMOV UR25, 0x80004020 ;  /* 0x8000402000197882 */ /* 0x000fe20000000000 */
[----:B------:R-:W-:Y:S01]  /*3650*/  UMOV UR27, 0x80004020 ;  /* 0x80004020001b7882 */ /* 0x000fe20000000000 */
[----:B------:R-:W-:Y:S01]  /*3660*/  UMOV UR31, 0x80004020 ;  /* 0x80004020001f7882 */ /* 0x000fe20000000000 */
[----:B------:R2:W4:Y:S01]  /*3670*/  @P0 SYNCS.PHASECHK.TRANS64.TRYWAIT P2, [UR4], R0 ;  /* 0x00000000ff0005a7 */ /* 0x0005220008041104 */
[----:B------:R-:W-:Y:S01]  /*3680*/  UIADD3 UR15, UPT, UPT, UR15, -0x1, URZ ;  /* 0xffffffff0f0f7890 */ /* 0x000fe2000fffe0ff */
[----:B------:R2:W-:Y:S01]  /*3690*/  UTCHMMA gdesc[UR26], gdesc[UR24], tmem[UR9], tmem[UR22], idesc[UR23], UP4 ;  /* 0x00ff16181a0075ea */ /* 0x0005e2000a000009 */
[----:B------:R-:W-:Y:S01]  /*36a0*/  UPLOP3.LUT UP4, UPT, UPT, UPT, UPT, 0x80, 0x8 ;  /* 0x000000000008789c */ /* 0x000fe20003f8f070 */
[----:B------:R-:W-:Y:S01]  /*36b0*/  UMOV UR29, 0x80004020 ;  /* 0x80004020001d7882 */ /* 0x000fe20000000000 */
[----:B------:R-:W-:Y:S01]  /*36c0*/  UMOV UR14, UR17 ;  /* 0x00000011000e7c82 */ /* 0x000fe20008000000 */
[----:B------:R2:W-:Y:S01]  /*36d0*/  UTCHMMA gdesc[UR28], gdesc[UR30], tmem[UR9], tmem[UR20], idesc[UR21], UPT ;  /* 0x00ff141e1c0075ea */ /* 0x0005e2000b800009 */
[----:B------:R2:W-:Y:S01]  /*36e0*/  UTCBAR [UR7], URZ ;  /* 0x000000ff070073e9 */ /* 0x0005e200080000ff */
[----:B------:R-:W-:Y:S06]  /*36f0*/  BRA.U UP0, `(.L_x_64) ;  /* 0xfffffffd00787547 */ /* 0x000fec000b83ffff */
.L_x_61:
[----:B------:R-:W-:Y:S01]  /*3700*/  UIADD3 UR18, UPT, UPT, UR18, 0x1, URZ ;  /* 0x0000000112127890 */ /* 0x000fe2000fffe0ff */
[C---:B------:R-:W-:Y:S01]  /*3710*/  ISETP.NE.AND P0, PT, R10.reuse, 0x2, PT ;  /* 0x000000020a00780c */ /* 0x040fe20003f05270 */
[----:B------:R-:W-:Y:S02]  /*3720*/  UIADD3 UR8, UPT, UPT, UR8, 0x100, URZ ;  /* 0x0000010008087890 */ /* 0x000fe4000fffe0ff */
[----:B------:R-:W-:Y:S01]  /*3730*/  UISETP.NE.AND UP0, UPT, UR18, 0x4, UPT ;  /* 0x000000041200788c */ /* 0x000fe2000bf05270 */
[----:B-12---:R-:W-:Y:S02]  /*3740*/  SEL R0, RZ, 0x1, P0 ;  /* 0x00000001ff007807 */ /* 0x006fe40000000000 */
[----:B------:R-:W-:Y:S01]  /*3750*/  SEL R10, R10, RZ, P0 ;  /* 0x000000ff0a0a7207 */ /* 0x000fe20000000000 */
[----:B------:R-:W-:Y:S01]  /*3760*/  USEL UR4, URZ, 0x1, UP0 ;  /* 0x00000001ff047887 */ /* 0x000fe20008000000 */
[----:B------:R-:W-:Y:S01]  /*3770*/  LOP3.LUT R9, R9, R0, RZ, 0x3c, !PT ;  /* 0x0000000009097212 */ /* 0x000fe200078e3cff */
[----:B------:R-:W-:Y:S01]  /*3780*/  USEL UR18, UR18, URZ, UP0 ;  /* 0x000000ff12127287 */ /* 0x000fe20008000000 */
[----:B------:R1:W-:Y:S03]  /*3790*/  UTCBAR [UR8], URZ ;  /* 0x000000ff080073e9 */ /* 0x0003e600080000ff */
[----:B------:R-:W-:Y:S01]  /*37a0*/  LOP3.LUT R11, R11, UR4, RZ, 0x3c, !PT ;  /* 0x000000040b0b7c12 */ /* 0x000fe2000f8e3cff */
[----:B------:R-:W-:Y:S07]  /*37b0*/  @P1 BRA `(.L_x_65) ;  /* 0xfffffff800b01947 */ /* 0x000fee000383ffff */
[----:B------:R-:W2:Y:S01]  /*37c0*/  S2UR UR4, SR_CgaCtaId ;  /* 0x00000000000479c3 */ /* 0x000ea20000008800 */
[----:B------:R-:W-:Y:S01]  /*37d0*/  ELECT P0, URZ, PT ;  /* 0x0000000000ff782f */ /* 0x000fe20003800000 */
[----:B------:R-:W-:Y:S01]  /*37e0*/  IMAD.MOV.U32 R0, RZ, RZ, 0x1 ;  /* 0x00000001ff007424 */ /* 0x000fe200078e00ff */
[----:B------:R-:W-:Y:S01]  /*37f0*/  UIADD3 UR6, UPT, UPT, UR6, 0x120, URZ ;  /* 0x0000012006067890 */ /* 0x000fe2000fffe0ff */
[----:B------:R-:W-:Y:S01]  /*3800*/  SHF.L.U32 R2, R11, 0x1f, RZ ;  /* 0x0000001f0b027819 */ /* 0x000fe200000006ff */
[----:B------:R-:W-:-:S03]  /*3810*/  UMOV UR5, 0x40 ;  /* 0x0000004000057882 */ /* 0x000fc60000000000 */
[----:B------:R-:W-:Y:S01]  /*3820*/  UVIRTCOUNT.DEALLOC.SMPOOL 0x80 ;  /* 0x000000800000784c */ /* 0x000fe20000000000 */
[----:B--2---:R-:W-:Y:S02]  /*3830*/  ULEA UR4, UR4, UR5, 0x18 ;  /* 0x0000000504047291 */ /* 0x004fe4000f8ec0ff */
[----:B------:R-:W-:-:S07]  /*3840*/  ULEA UR5, UR18, UR6, 0x3 ;  /* 0x0000000612057291 */ /* 0x000fce000f8e18ff */
[----:B------:R2:W-:Y:S02]  /*3850*/  @P0 STS.U8 [UR4+0x1c], R0 ;  /* 0x00001c00ff000988 */ /* 0x0005e40008000004 */
[----:B------:R-:W3:Y:S02]  /*3860*/  SYNCS.PHASECHK.TRANS64.TRYWAIT P0, [UR5], R2 ;  /* 0x00000002ff0075a7 */ /* 0x000ee40008001105 */
[----:B--23--:R-:W-:Y:S05]  /*3870*/  @!P0 BRA `(.L_x_66) ;  /* 0x0000005c00dc8947 */ /* 0x00cfea0003800000 */
.L_x_167:
[----:B------:R-:W-:-:S04]  /*3880*/  UIADD3 UR7, UPT, UPT, UR18, 0x1, URZ ;  /* 0x0000000112077890 */ /* 0x000fc8000fffe0ff */
[----:B------:R-:W-:-:S04]  /*3890*/  UISETP.NE.AND UP0, UPT, UR7, 0x4, UPT ;  /* 0x000000040700788c */ /* 0x000fc8000bf05270 */
[----:B-1----:R-:W-:Y:S02]  /*38a0*/  USEL UR8, URZ, 0x1, UP0 ;  /* 0x00000001ff087887 */ /* 0x002fe40008000000 */
[----:B------:R-:W-:-:S04]  /*38b0*/  USEL UR7, UR7, URZ, UP0 ;  /* 0x000000ff07077287 */ /* 0x000fc80008000000 */
[----:B------:R-:W-:Y:S01]  /*38c0*/  ULEA UR5, UR7, UR6, 0x3 ;  /* 0x0000000607057291 */ /* 0x000fe2000f8e18ff */
[----:B--2---:R-:W-:-:S04]  /*38d0*/  LOP3.LUT R2, R11, UR8, RZ, 0x3c, !PT ;  /* 0x000000080b027c12 */ /* 0x004fc8000f8e3cff */
[----:B------:R-:W-:-:S04]  /*38e0*/  SHF.L.U32 R3, R2, 0x1f, RZ ;  /* 0x0000001f02037819 */ /* 0x000fc800000006ff */
[----:B------:R-:W1:Y:S02]  /*38f0*/  SYNCS.PHASECHK.TRANS64.TRYWAIT P0, [UR5], R3 ;  /* 0x00000003ff0075a7 */ /* 0x000e640008001105 */
[----:B-1----:R-:W-:Y:S05]  /*3900*/  @!P0 BRA `(.L_x_67) ;  /* 0x0000005c00d08947 */ /* 0x002fea0003800000 */
.L_x_169:
        /* <DEDUP_REMOVED lines=9> */
.L_x_171:
[----:B------:R-:W-:-:S04]  /*39a0*/  UIADD3 UR7, UPT, UPT, UR7, 0x1, URZ ;  /* 0x0000000107077890 */ /* 0x000fc8000fffe0ff */
[----:B------:R-:W-:-:S04]  /*39b0*/  UISETP.NE.AND UP0, UPT, UR7, 0x4, UPT ;  /* 0x000000040700788c */ /* 0x000fc8000bf05270 */
[----:B------:R-:W-:Y:S02]  /*39c0*/  USEL UR5, URZ, 0x1, UP0 ;  /* 0x00000001ff057887 */ /* 0x000fe40008000000 */
[----:B------:R-:W-:-:S04]  /*39d0*/  USEL UR7, UR7, URZ, UP0 ;  /* 0x000000ff07077287 */ /* 0x000fc80008000000 */
[----:B------:R-:W-:Y:S01]  /*39e0*/  ULEA UR7, UR7, UR6, 0x3 ;  /* 0x0000000607077291 */ /* 0x000fe2000f8e18ff */
[----:B------:R-:W-:-:S04]  /*39f0*/  LOP3.LUT R2, R2, UR5, RZ, 0x3c, !PT ;  /* 0x0000000502027c12 */ /* 0x000fc8000f8e3cff */
[----:B------:R-:W-:-:S04]  /*3a00*/  SHF.L.U32 R2, R2, 0x1f, RZ ;  /* 0x0000001f02027819 */ /* 0x000fc800000006ff */
[----:B------:R-:W2:Y:S02]  /*3a10*/  SYNCS.PHASECHK.TRANS64.TRYWAIT P0, [UR7], R2 ;  /* 0x00000002ff0075a7 */ /* 0x000ea40008001107 */
[----:B--2---:R-:W-:Y:S05]  /*3a20*/  @!P0 BRA `(.L_x_69) ;  /* 0x0000005c00b88947 */ /* 0x004fea0003800000 */
.L_x_173:
[----:B------:R-:W-:Y:S01]  /*3a30*/  NOP ;  /* 0x0000000000007918 */ /* 0x000fe20000000000 */
[----:B-1----:R-:W1:Y:S01]  /*3a40*/  LDS R0, [UR4+0x14] ;  /* 0x00001404ff007984 */ /* 0x002e620008000800 */
[----:B------:R-:W-:Y:S01]  /*3a50*/  ULOP3.LUT UR6, UR19, 0xffff, URZ, 0xc0, !UPT ;  /* 0x0000ffff13067892 */ /* 0x000fe2000f8ec0ff */
[----:B------:R-:W-:Y:S01]  /*3a60*/  UMOV UR8, 0xffff ;  /* 0x0000ffff00087882 */ /* 0x000fe20000000000 */
[----:B------:R-:W-:Y:S02]  /*3a70*/  UMOV UR5, 0x1 ;  /* 0x0000000100057882 */ /* 0x000fe40000000000 */
[----:B------:R-:W-:-:S04]  /*3a80*/  USHF.R.U32.HI UR6, URZ, 0x5, UR6 ;  /* 0x00000005ff067899 */ /* 0x000fc80008011606 */
[----:B------:R-:W-:Y:S02]  /*3a90*/  USHF.L.U32 UR8, UR8, UR6, URZ ;  /* 0x0000000608087299 */ /* 0x000fe400080006ff */
[----:B------:R-:W-:-:S04]  /*3aa0*/  USHF.L.U32 UR5, UR5, UR6, URZ ;  /* 0x0000000605057299 */ /* 0x000fc800080006ff */
[----:B-1----:R-:W-:-:S04]  /*3ab0*/  LOP3.LUT R0, R0, UR8, RZ, 0xc0, !PT ;  /* 0x0000000800007c12 */ /* 0x002fc8000f8ec0ff */
[----:B------:R-:W-:-:S13]  /*3ac0*/  ISETP.NE.AND P0, PT, R0, UR8, PT ;  /* 0x0000000800007c0c */ /* 0x000fda000bf05270 */
[----:B------:R-:W-:Y:S05]  /*3ad0*/  @P0 BRA `(.L_x_70) ;  /* 0x0000000000580947 */ /* 0x000fea0003800000 */
[----:B------:R-:W1:Y:S02]  /*3ae0*/  LDS R0, [UR4+0x18] ;  /* 0x00001804ff007984 */ /* 0x000e640008000800 */
[----:B-1----:R-:W-:-:S04]  /*3af0*/  LOP3.LUT R0, R0, UR5, RZ, 0xc0, !PT ;  /* 0x0000000500007c12 */ /* 0x002fc8000f8ec0ff */
[----:B------:R-:W-:-:S13]  /*3b00*/  ISETP.NE.AND P0, PT, R0, UR5, PT ;  /* 0x0000000500007c0c */ /* 0x000fda000bf05270 */
[----:B------:R-:W-:Y:S05]  /*3b10*/  @P0 BRA `(.L_x_71) ;  /* 0x00000000003c0947 */ /* 0x000fea0003800000 */
[----:B------:R-:W1:Y:S01]  /*3b20*/  S2R R2, SR_LANEID ;  /* 0x0000000000027919 */ /* 0x000e620000000000 */
[----:B------:R-:W-:Y:S01]  /*3b30*/  ULOP3.LUT UR8, URZ, UR8, URZ, 0x33, !UPT ;  /* 0x00000008ff087292 */ /* 0x000fe2000f8e33ff */
[----:B------:R-:W-:Y:S02]  /*3b40*/  VOTEU.ANY UR7, UPT, PT ;  /* 0x0000000000077886 */ /* 0x000fe400038e0100 */
[----:B------:R-:W-:-:S03]  /*3b50*/  UFLO.U32 UR7, UR7 ;  /* 0x00000007000772bd */ /* 0x000fc600080e0000 */
[----:B------:R-:W-:-:S04]  /*3b60*/  IMAD.U32 R0, RZ, RZ, UR8 ;  /* 0x00000008ff007e24 */ /* 0x000fc8000f8e00ff */
[----:B------:R2:W3:Y:S02]  /*3b70*/  REDUX UR6, R0 ;  /* 0x00000000000673c4 */ /* 0x0004e40000000000 */
[----:B------:R1:W-:Y:S02]  /*3b80*/  UTCATOMSWS.AND URZ, UR8 ;  /* 0x0000000800ff79e3 */ /* 0x0003e40008000000 */
[----:B-1----:R-:W-:Y:S02]  /*3b90*/  ISETP.EQ.U32.AND P0, PT, R2, UR7, PT ;  /* 0x0000000702007c0c */ /* 0x002fe4000bf02070 */
[----:B--2---:R-:W-:Y:S02]  /*3ba0*/  LOP3.LUT R0, RZ, UR5, RZ, 0x33, !PT ;  /* 0x00000005ff007c12 */ /* 0x004fe4000f8e33ff */
[----:B---3--:R-:W-:Y:S02]  /*3bb0*/  MOV R2, UR6 ;  /* 0x0000000600027c02 */ /* 0x008fe40008000f00 */
[----:B------:R-:W1:Y:S07]  /*3bc0*/  REDUX UR5, R0 ;  /* 0x00000000000573c4 */ /* 0x000e6e0000000000 */
[----:B------:R2:W-:Y:S01]  /*3bd0*/  @P0 ATOMS.AND RZ, [UR4+0x14], R2 ;  /* 0x00001402ffff098c */ /* 0x0005e2000a800004 */
[----:B-1----:R-:W-:-:S05]  /*3be0*/  IMAD.U32 R0, RZ, RZ, UR5 ;  /* 0x00000005ff007e24 */ /* 0x002fca000f8e00ff */
[----:B------:R2:W-:Y:S01]  /*3bf0*/  @P0 ATOMS.AND RZ, [UR4+0x18], R0 ;  /* 0x00001800ffff098c */ /* 0x0005e2000a800004 */
[----:B------:R-:W-:Y:S05]  /*3c00*/  BRA `(.L_x_72) ;  /* 0x0000000000147947 */ /* 0x000fea0003800000 */
.L_x_71:
[----:B------:R-:W-:Y:S02]  /*3c10*/  MOV R2, 0x3c30 ;  /* 0x00003c3000027802 */ /* 0x000fe40000000f00 */
[----:B----45:R-:W-:Y:S05]  /*3c20*/  CALL.REL.NOINC `($__internal_0_$__cuda_sm10x_tcgen05_guardrail_trap_col_being_dealloced_not_returned_by_alloc) ;  /* 0x0000006000a07944 */ /* 0x030fea0003c00000 */
[----:B------:R-:W-:Y:S05]  /*3c30*/  BRA `(.L_x_72) ;  /* 0x0000000000087947 */ /* 0x000fea0003800000 */
.L_x_70:
[----:B------:R-:W-:Y:S02]  /*3c40*/  MOV R2, 0x3c60 ;  /* 0x00003c6000027802 */ /* 0x000fe40000000f00 */
[----:B----45:R-:W-:Y:S05]  /*3c50*/  CALL.REL.NOINC `($__internal_2_$__cuda_sm10x_tcgen05_guardrail_trap_unallocated_columns_being_dealloced) ;  /* 0x0000006000ac7944 */ /* 0x030fea0003c00000 */
.L_x_72:
[----:B------:R-:W-:Y:S01]  /*3c60*/  NOP ;  /* 0x0000000000007918 */ /* 0x000fe20000000000 */
[----:B------:R-:W-:Y:S05]  /*3c70*/  EXIT ;  /* 0x000000000000794d */ /* 0x000fea0003800000 */
.L_x_54:
[----:B------:R-:W-:-:S09]  /*3c80*/  UISETP.NE.OR UP2, UPT, UR8, 0x3, !UP2 ;  /* 0x000000030800788c */ /* 0x000fd2000d745670 */
[----:B------:R-:W-:Y:S05]  /*3c90*/  BRA.U UP2, `(.L_x_73) ;  /* 0x0000001102087547 */ /* 0x000fea000b800000 */
[----:B------:R-:W1:Y:S01]  /*3ca0*/  LDC R0, c[0x0][0xb30] ;  /* 0x0002cc00ff007b82 */ /* 0x000e620000000800 */
[----:B------:R-:W2:Y:S01]  /*3cb0*/  LDCU.64 UR8, c[0x0][0x888] ;  /* 0x00011100ff0877ac */ /* 0x000ea20008000a00 */
[----:B------:R-:W-:Y:S02]  /*3cc0*/  HFMA2 R27, -RZ, RZ, 0, 0 ;  /* 0x00000000ff1b7431 */ /* 0x000fe400000001ff */
[----:B------:R-:W-:Y:S01]  /*3cd0*/  IMAD.MOV.U32 R29, RZ, RZ, 0x1 ;  /* 0x00000001ff1d7424 */ /* 0x000fe200078e00ff */
[----:B------:R-:W-:Y:S01]  /*3ce0*/  MOV R25, 0x2000 ;  /* 0x0000200000197802 */ /* 0x000fe20000000f00 */
[----:B------:R-:W4:Y:S01]  /*3cf0*/  LDCU.64 UR4, c[0x0][0x890] ;  /* 0x00011200ff0477ac */ /* 0x000f220008000a00 */
[----:B------:R-:W-:Y:S01]  /*3d00*/  IMAD.MOV.U32 R28, RZ, RZ, RZ ;  /* 0x000000ffff1c7224 */ /* 0x000fe200078e00ff */
[----:B------:R-:W3:Y:S01]  /*3d10*/  LDC R24, c[0x0][0x370] ;  /* 0x0000dc00ff187b82 */ /* 0x000ee20000000800 */
[----:B------:R-:W-:Y:S01]  /*3d20*/  UMOV UR7, 0x400 ;  /* 0x0000040000077882 */ /* 0x000fe20000000000 */
[----:B------:R-:W-:-:S02]  /*3d30*/  UPLOP3.LUT UP1, UPT, UPT, UPT, UPT, 0x40, 0x4 ;  /* 0x000000000004789c */ /* 0x000fc40003f2e870 */
[----:B------:R-:W-:-:S04]  /*3d40*/  ULEA UR7, UR37, UR7, 0x18 ;  /* 0x0000000725077291 */ /* 0x000fc8000f8ec0ff */
[----:B------:R-:W3:Y:S01]  /*3d50*/  LDC R3, c[0x0][0xb0c] ;  /* 0x0002c300ff037b82 */ /* 0x000ee20000000800 */
[----:B------:R-:W-:Y:S02]  /*3d60*/  UIADD3 UR13, UPT, UPT, UR7, 0xa8, URZ ;  /* 0x000000a8070d7890 */ /* 0x000fe4000fffe0ff */
[----:B--2---:R-:W-:Y:S02]  /*3d70*/  UISETP.NE.U32.AND UP2, UPT, UR8, URZ, UPT ;  /* 0x000000ff0800728c */ /* 0x004fe4000bf45070 */
[----:B------:R-:W-:Y:S02]  /*3d80*/  UIADD3 UR33, UPT, UPT, UR7, 0x90, URZ ;  /* 0x0000009007217890 */ /* 0x000fe4000fffe0ff */
[----:B----4-:R-:W-:Y:S01]  /*3d90*/  UISETP.NE.U32.AND UP3, UPT, UR4, URZ, UPT ;  /* 0x000000ff0400728c */ /* 0x010fe2000bf65070 */
[----:B------:R-:W2:Y:S01]  /*3da0*/  LDC R18, c[0x0][0xb20] ;  /* 0x0002c800ff127b82 */ /* 0x000ea20000000800 */
[----:B-1----:R-:W-:Y:S01]  /*3db0*/  ISETP.NE.AND P1, PT, R0, 0x1, PT ;  /* 0x000000010000780c */ /* 0x002fe20003f25270 */
[----:B------:R-:W-:-:S02]  /*3dc0*/  UISETP.NE.AND.EX UP2, UPT, UR9, URZ, UPT, UP2 ;  /* 0x000000ff0900728c */ /* 0x000fc4000bf45320 */
[----:B------:R-:W-:Y:S02]  /*3dd0*/  UIADD3 UR25, UPT, UPT, UR7, 0x98, URZ ;  /* 0x0000009807197890 */ /* 0x000fe4000fffe0ff */
[----:B------:R-:W-:Y:S02]  /*3de0*/  UIADD3 UR17, UPT, UPT, UR7, 0xa0, URZ ;  /* 0x000000a007117890 */ /* 0x000fe4000fffe0ff */
[----:B------:R-:W1:Y:S01]  /*3df0*/  LDC.64 R30, c[0x0][0x348] ;  /* 0x0000d200ff1e7b82 */ /* 0x000e620000000a00 */
[----:B------:R-:W-:Y:S02]  /*3e00*/  UPRMT UR13, UR37, 0x654, UR13 ;  /* 0x00000654250d7896 */ /* 0x000fe4000800000d */
[----:B------:R-:W-:-:S05]  /*3e10*/  UISETP.NE.AND.EX UP3, UPT, UR5, URZ, UPT, UP3 ;  /* 0x000000ff0500728c */ /* 0x000fca000bf65330 */
[----:B------:R-:W4:Y:S08]  /*3e20*/  LDC.64 R16, c[0x0][0xb10] ;  /* 0x0002c400ff107b82 */ /* 0x000f300000000a00 */
[----:B------:R-:W1:Y:S08]  /*3e30*/  LDC.64 R6, c[0x0][0xb18] ;  /* 0x0002c600ff067b82 */ /* 0x000e700000000a00 */
[----:B------:R-:W1:Y:S08]  /*3e40*/  LDC.64 R4, c[0x0][0xb28] ;  /* 0x0002ca00ff047b82 */ /* 0x000e700000000a00 */
[----:B--23--:R-:W1:Y:S02]  /*3e50*/  LDC R19, c[0x0][0x374] ;  /* 0x0000dd00ff137b82 */ /* 0x00ce640000000800 */
.L_x_84:
[C---:B------:R-:W-:Y:S02]  /*3e60*/  LEA R0, R28.reuse, UR7, 0x3 ;  /* 0x000000071c007c11 */ /* 0x040fe4000f8e18ff */
[----:B------:R-:W-:Y:S02]  /*3e70*/  SHF.L.U32 R2, R27, 0x1f, RZ ;  /* 0x0000001f1b027819 */ /* 0x000fe400000006ff */
[----:B------:R-:W-:Y:S02]  /*3e80*/  LEA R20, R28, UR7, 0x4 ;  /* 0x000000071c147c11 */ /* 0x000fe4000f8e20ff */
[----:B--2---:R-:W2:Y:S02]  /*3e90*/  SYNCS.PHASECHK.TRANS64.TRYWAIT P0, [R0+URZ+0xe0], R2 ;  /* 0x0000e002000075a7 */ /* 0x004ea400080011ff */
[----:B--2---:R-:W-:Y:S05]  /*3ea0*/  @!P0 BRA `(.L_x_74) ;  /* 0x0000005800b08947 */ /* 0x004fea0003800000 */
.L_x_174:
[----:B------:R-:W-:Y:S01]  /*3eb0*/  ISETP.GE.AND P0, PT, R40, 0x1, PT ;  /* 0x000000012800780c */ /* 0x000fe20003f06270 */
[----:B------:R-:W3:Y:S01]  /*3ec0*/  LDS.128 R20, [R20+0x170] ;  /* 0x0001700014147984 */ /* 0x000ee20000000c00 */
[----:B--2---:R-:W-:Y:S01]  /*3ed0*/  VIADD R0, R0, 0xf0 ;  /* 0x000000f000007836 */ /* 0x004fe20000000000 */
[----:B------:R-:W-:Y:S01]  /*3ee0*/  @!PT LDS RZ, [RZ] ;  /* 0x00000000fffff984 */ /* 0x000fe20000000800 */
[----:B------:R-:W-:Y:S01]  /*3ef0*/  @!PT LDS RZ, [RZ] ;  /* 0x00000000fffff984 */ /* 0x000fe20000000800 */
[----:B------:R-:W-:Y:S01]  /*3f00*/  @!PT LDS RZ, [RZ] ;  /* 0x00000000fffff984 */ /* 0x000fe20000000800 */
[----:B------:R-:W-:Y:S01]  /*3f10*/  @!PT LDS RZ, [RZ] ;  /* 0x00000000fffff984 */ /* 0x000fe20000000800 */
[----:B------:R2:W-:Y:S06]  /*3f20*/  MEMBAR.ALL.CTA ;  /* 0x0000000000007992 */ /* 0x0005ec0000008000 */
[----:B--2---:R-:W2:Y:S01]  /*3f30*/  FENCE.VIEW.ASYNC.S ;  /* 0x00000000000073c6 */ /* 0x004ea20000000000 */
[----:B------:R-:W-:Y:S04]  /*3f40*/  PRMT R0, RZ, 0x654, R0 ;  /* 0x00000654ff007816 */ /* 0x000fe80000000000 */
[----:B--2---:R2:W-:Y:S01]  /*3f50*/  SYNCS.ARRIVE.TRANS64.RED.A1T0 RZ, [R0+URZ], RZ ;  /* 0x000000ff00ff79a7 */ /* 0x0045e200081004ff */
[----:B---3--:R-:W-:Y:S11]  /*3f60*/  LOP3.LUT P3, RZ, R22, 0x1, RZ, 0xc0, !PT ;  /* 0x0000000116ff7812 */ /* 0x008ff6000786c0ff */
[----:B------:R-:W-:Y:S02]  /*3f70*/  @!UPT UIADD3 URZ, UPT, UPT, URZ, URZ, URZ ;  /* 0x000000fffffff290 */ /* 0x000fe4000fffe0ff */
[----:B------:R-:W-:Y:S02]  /*3f80*/  @P3 MOV R11, R20 ;  /* 0x00000014000b3202 */ /* 0x000fe40000000f00 */
[----:B------:R-:W-:Y:S01]  /*3f90*/  @P3 LOP3.LUT R10, R21, 0xffff, RZ, 0xc0, !PT ;  /* 0x0000ffff150a3812 */ /* 0x000fe200078ec0ff */
[----:B--2---:R-:W-:Y:S06]  /*3fa0*/  @!P0 BRA `(.L_x_75) ;  /* 0x0000000000a48947 */ /* 0x004fec0003800000 */
[-C--:B-1----:R-:W-:Y:S01]  /*3fb0*/  IMAD.HI.U32 R0, R19, R7.reuse, RZ ;  /* 0x0000000713007227 */ /* 0x082fe200078e00ff */
[----:B------:R-:W-:Y:S02]  /*3fc0*/  ISETP.NE.AND P0, PT, R6, 0x1, PT ;  /* 0x000000010600780c */ /* 0x000fe40003f05270 */
[----:B------:R-:W-:Y:S01]  /*3fd0*/  ISETP.NE.AND P2, PT, R40, 0x1, PT ;  /* 0x000000012800780c */ /* 0x000fe20003f45270 */
[----:B----4-:R-:W-:Y:S01]  /*3fe0*/  IMAD.HI.U32 R9, R24, R16, RZ ;  /* 0x0000001018097227 */ /* 0x010fe200078e00ff */
[----:B------:R-:W-:Y:S02]  /*3ff0*/  SHF.R.U32.HI R0, RZ, R18, R0 ;  /* 0x00000012ff007219 */ /* 0x000fe40000011600 */
[----:B------:R-:W-:Y:S01]  /*4000*/  ISETP.NE.AND P4, PT, R3, 0x1, PT ;  /* 0x000000010300780c */ /* 0x000fe20003f85270 */
[----:B------:R-:W-:Y:S01]  /*4010*/  IMAD.HI.U32 R13, R10, R7, RZ ;  /* 0x000000070a0d7227 */ /* 0x000fe200078e00ff */
[----:B------:R-:W-:Y:S02]  /*4020*/  SHF.R.U32.HI R9, RZ, R17, R9 ;  /* 0x00000011ff097219 */ /* 0x000fe40000011609 */
[----:B------:R-:W-:Y:S01]  /*4030*/  SEL R0, R19, R0, !P0 ;  /* 0x0000000013007207 */ /* 0x000fe20004000000 */
[----:B------:R-:W-:Y:S01]  /*4040*/  IMAD.HI.U32 R12, R11, R16, RZ ;  /* 0x000000100b0c7227 */ /* 0x000fe200078e00ff */
[----:B------:R-:W-:Y:S03]  /*4050*/  SEL R9, R24, R9, !P4 ;  /* 0x0000000918097207 */ /* 0x000fe60006000000 */
[-C--:B------:R-:W-:Y:S01]  /*4060*/  IMAD.HI.U32 R8, R0, R4.reuse, RZ ;  /* 0x0000000400087227 */ /* 0x080fe200078e00ff */
[----:B------:R-:W-:Y:S03]  /*4070*/  SHF.R.U32.HI R12, RZ, R17, R12 ;  /* 0x00000011ff0c7219 */ /* 0x000fe6000001160c */
[----:B------:R-:W-:Y:S01]  /*4080*/  IMAD.HI.U32 R2, R9, R4, RZ ;  /* 0x0000000409027227 */ /* 0x000fe200078e00ff */
[-C--:B------:R-:W-:Y:S02]  /*4090*/  @P2 SHF.R.U32.HI R0, RZ, R5.reuse, R8 ;  /* 0x00000005ff002219 */ /* 0x080fe40000011608 */
[----:B------:R-:W-:Y:S02]  /*40a0*/  SHF.R.U32.HI R8, RZ, R18, R13 ;  /* 0x00000012ff087219 */ /* 0x000fe4000001160d */
[----:B------:R-:W-:Y:S01]  /*40b0*/  @P2 SHF.R.U32.HI R9, RZ, R5, R2 ;  /* 0x00000005ff092219 */ /* 0x000fe20000011602 */
[----:B------:R-:W-:Y:S01]  /*40c0*/  IMAD R0, R40, R0, RZ ;  /* 0x0000000028007224 */ /* 0x000fe200078e02ff */
[----:B------:R-:W-:Y:S02]  /*40d0*/  SEL R8, R10, R8, !P0 ;  /* 0x000000080a087207 */ /* 0x000fe40004000000 */
[----:B------:R-:W-:Y:S01]  /*40e0*/  SEL R2, R11, R12, !P4 ;  /* 0x0000000c0b027207 */ /* 0x000fe20006000000 */
[----:B------:R-:W-:Y:S01]  /*40f0*/  IMAD R12, R40, R9, RZ ;  /* 0x00000009280c7224 */ /* 0x000fe200078e02ff */
[C---:B------:R-:W-:Y:S01]  /*4100*/  ISETP.GE.AND P0, PT, R8.reuse, R0, PT ;  /* 0x000000000800720c */ /* 0x040fe20003f06270 */
[----:B------:R-:W-:Y:S03]  /*4110*/  IMAD.HI.U32 R0, R8, R4, RZ ;  /* 0x0000000408007227 */ /* 0x000fe600078e00ff */
[----:B------:R-:W-:Y:S02]  /*4120*/  ISETP.GE.OR P0, PT, R2, R12, P0 ;  /* 0x0000000c0200720c */ /* 0x000fe40000706670 */
[-C--:B------:R-:W-:Y:S04]  /*4130*/  SHF.R.U32.HI R0, RZ, R5.reuse, R0 ;  /* 0x00000005ff007219 */ /* 0x080fe80000011600 */
[----:B------:R-:W-:Y:S05]  /*4140*/  SEL R13, R8, R0, !P2 ;  /* 0x00000000080d7207 */ /* 0x000fea0005000000 */
[----:B------:R-:W-:Y:S02]  /*4150*/  IMAD.MOV R12, RZ, RZ, -R13 ;  /* 0x000000ffff0c7224 */ /* 0x000fe400078e0a0d */
[----:B------:R-:W-:Y:S04]  /*4160*/  @!P0 IMAD.HI.U32 R0, R2, R4, RZ ;  /* 0x0000000402008227 */ /* 0x000fe800078e00ff */
[----:B------:R-:W-:Y:S01]  /*4170*/  IMAD R12, R40, R12, R8 ;  /* 0x0000000c280c7224 */ /* 0x000fe200078e0208 */
[----:B------:R-:W-:Y:S04]  /*4180*/  @!P0 SHF.R.U32.HI R0, RZ, R5, R0 ;  /* 0x00000005ff008219 */ /* 0x000fe80000011600 */
[----:B------:R-:W-:Y:S04]  /*4190*/  @!P0 SEL R0, R2, R0, !P2 ;  /* 0x0000000002008207 */ /* 0x000fe80005000000 */
[----:B------:R-:W-:Y:S01]  /*41a0*/  @!P0 IADD3 R13, PT, PT, R13, -R0, RZ ;  /* 0x800000000d0d8210 */ /* 0x000fe20007ffe0ff */
[----:B------:R-:W-:Y:S01]  /*41b0*/  @!P0 IMAD R0, R9, R12, R0 ;  /* 0x0000000c09008224 */ /* 0x000fe200078e0200 */
[----:B------:R-:W-:Y:S01]  /*41c0*/  IADD3 R9, PT, PT, -R8, RZ, RZ ;  /* 0x000000ff08097210 */ /* 0x000fe20007ffe1ff */
[--C-:B------:R-:W-:Y:S02]  /*41d0*/  IMAD.MOV R12, RZ, RZ, -R2.reuse ;  /* 0x000000ffff0c7224 */ /* 0x100fe400078e0a02 */
[----:B------:R-:W-:Y:S02]  /*41e0*/  @!P0 IMAD R8, R13, R40, R2 ;  /* 0x000000280d088224 */ /* 0x000fe400078e0202 */
[----:B------:R-:W-:Y:S02]  /*41f0*/  @!P0 IMAD.MOV.U32 R2, RZ, RZ, R0 ;  /* 0x000000ffff028224 */ /* 0x000fe400078e0000 */
[----:B------:R-:W-:Y:S02]  /*4200*/  IMAD R11, R3, R12, R11 ;  /* 0x0000000c030b7224 */ /* 0x000fe400078e020b */
[----:B------:R-:W-:Y:S02]  /*4210*/  IMAD R10, R6, R9, R10 ;  /* 0x00000009060a7224 */ /* 0x000fe400078e020a */
[----:B------:R-:W-:Y:S02]  /*4220*/  IMAD R11, R2, R3, R11 ;  /* 0x00000003020b7224 */ /* 0x000fe400078e020b */
[----:B------:R-:W-:Y:S02]  /*4230*/  IMAD R10, R8, R6, R10 ;  /* 0x00000006080a7224 */ /* 0x000fe400078e020a */
.L_x_75:
[----:B------:R-:W-:Y:S05]  /*4240*/  BRA.U UP1, `(.L_x_76) ;  /* 0x0000000101107547 */ /* 0x000fea000b800000 */
[----:B------:R-:W-:Y:S04]  /*4250*/  MOV R2, UR6 ;  /* 0x0000000600027c02 */ /* 0x000fe80008000f00 */
[----:B------:R-:W-:Y:S04]  /*4260*/  SHF.L.U32 R2, R2, 0x1f, RZ ;  /* 0x0000001f02027819 */ /* 0x000fe800000006ff */
[----:B------:R-:W2:Y:S02]  /*4270*/  SYNCS.PHASECHK.TRANS64.TRYWAIT P0, [UR7+0xd8], R2 ;  /* 0x0000d802ff0075a7 */ /* 0x000ea40008001107 */
[----:B--2---:R-:W-:Y:S05]  /*4280*/  @!P0 BRA `(.L_x_77) ;  /* 0x0000005400cc8947 */ /* 0x004fea0003800000 */
.L_x_76:
[----:B------:R-:W-:Y:S02]  /*4290*/  R2UR UR35, R15 ;  /* 0x000000000f2372ca */ /* 0x000fe400000e0000 */
[----:B------:R-:W-:Y:S02]  /*42a0*/  R2UR UR34, R14 ;  /* 0x000000000e2272ca */ /* 0x000fe400000e0000 */
[----:B------:R-:W-:Y:S02]  /*42b0*/  ISETP.NE.U32.AND P2, PT, RZ, UR4, PT ;  /* 0x00000004ff007c0c */ /* 0x000fe4000bf45070 */
[----:B------:R-:W-:Y:S02]  /*42c0*/  SHF.L.U32 R14, R29, 0x1f, RZ ;  /* 0x0000001f1d0e7819 */ /* 0x000fe400000006ff */
[----:B------:R-:W-:Y:S05]  /*42d0*/  ISETP.NE.AND.EX P2, PT, RZ, UR5, PT, P2 ;  /* 0x00000005ff007c0c */ /* 0x000fea000bf45320 */
[----:B------:R-:W-:Y:S02]  /*42e0*/  USHF.L.U32 UR35, UR35, 0x6, URZ ;  /* 0x0000000623237899 */ /* 0x000fe400080006ff */
[----:B------:R-:W-:Y:S01]  /*42f0*/  USHF.L.U32 UR34, UR34, 0x8, URZ ;  /* 0x0000000822227899 */ /* 0x000fe200080006ff */
[----:B------:R-:W-:Y:S11]  /*4300*/  BRA.U !UP3, `(.L_x_78) ;  /* 0x000000010b347547 */ /* 0x000ff6000b800000 */
[----:B------:R-:W-:Y:S01]  /*4310*/  UPLOP3.LUT UP0, UPT, UPT, UPT, UP2, 0x80, 0x8 ;  /* 0x000000000008789c */ /* 0x000fe20003f0f020 */
[----:B--2---:R-:W-:Y:S02]  /*4320*/  HFMA2 R0, -RZ, RZ, 0, 5.9604644775390625e-08 ;  /* 0x00000001ff007431 */ /* 0x004fe400000001ff */
[----:B------:R-:W-:Y:S03]  /*4330*/  IMAD.MOV.U32 R88, RZ, RZ, 0x1 ;  /* 0x00000001ff587424 */ /* 0x000fe600078e00ff */
[----:B------:R-:W-:Y:S05]  /*4340*/  PLOP3.LUT P0, PT, PT, PT, UP0, 0x80, 0x8 ;  /* 0x000000000008781c */ /* 0x000fea0003f0f008 */
[----:B------:R-:W2:Y:S01]  /*4350*/  @UP0 LDCU.64 UR10, c[0x0][0x888] ;  /* 0x00011100ff0a07ac */ /* 0x000ea20008000a00 */
[----:B------:R-:W-:Y:S07]  /*4360*/  @UP0 UIMAD UR8, UR36, UR4, URZ ;  /* 0x00000004240802a4 */ /* 0x000fee000f8e02ff */
[----:B------:R-:W-:Y:S01]  /*4370*/  @!P0 PRMT R88, R0, 0x7610, R88 ;  /* 0x0000761000588816 */ /* 0x000fe20000000058 */
[----:B--2---:R-:W-:Y:S03]  /*4380*/  @UP0 UIMAD.WIDE UR10, UR8, 0x4, UR10 ;  /* 0x00000004080a08a5 */ /* 0x004fe6000f8e020a */
[----:B------:R-:W2:Y:S03]  /*4390*/  @!UP0 LDCU UR8, c[0x0][0x880] ;  /* 0x00011000ff0887ac */ /* 0x000ea60008000800 */
[----:B------:R-:W-:Y:S01]  /*43a0*/  IMAD.U32 R8, RZ, RZ, UR10 ;  /* 0x0000000aff087e24 */ /* 0x000fe2000f8e00ff */
[----:B------:R-:W-:Y:S05]  /*43b0*/  MOV R9, UR11 ;  /* 0x0000000b00097c02 */ /* 0x000fea0008000f00 */
[----:B-----5:R3:W5:Y:S02]  /*43c0*/  @P0 LDG.E R49, desc[UR46][R8.64] ;  /* 0x0000002e08310981 */ /* 0x020764000c1e1900 */
[----:B--23--:R-:W-:Y:S07]  /*43d0*/  @!P0 IMAD.U32 R49, RZ, RZ, UR8 ;  /* 0x00000008ff318e24 */ /* 0x00cfee000f8e00ff */
.L_x_78:
[----:B-----5:R-:W-:Y:S01]  /*43e0*/  @!P2 FSETP.EQ.AND P0, PT, R49, RZ, PT ;  /* 0x000000ff3100a20b */ /* 0x020fe20003f02000 */
[----:B------:R-:W-:Y:S01]  /*43f0*/  @!UPT UIADD3 URZ, UPT, UPT, URZ, URZ, URZ ;  /* 0x000000fffffff290 */ /* 0x000fe2000fffe0ff */
[----:B------:R-:W-:Y:S11]  /*4400*/  @!P2 BRA `(.L_x_79) ;  /* 0x000000000014a947 */ /* 0x000ff60003800000 */
[----:B------:R-:W-:Y:S02]  /*4410*/  LOP3.LUT P2, RZ, R88, 0xff, RZ, 0xc0, !PT ;  /* 0x000000ff58ff7812 */ /* 0x000fe4000784c0ff */
[----:B------:R-:W-:Y:S04]  /*4420*/  PLOP3.LUT P0, PT, PT, PT, UP0, 0x80, 0x8 ;  /* 0x000000000008781c */ /* 0x000fe80003f0f008 */
[----:B------:R-:W-:Y:S07]  /*4430*/  PLOP3.LUT P0, PT, P0, PT, PT, 0x8, 0x80 ;  /* 0x000000000080781c */ /* 0x000fee000070e170 */
[----:B------:R-:W-:Y:S11]  /*4440*/  @P2 FSETP.EQ.AND P0, PT, R49, RZ, PT ;  /* 0x000000ff3100220b */ /* 0x000ff60003f02000 */
[----:B------:R-:W-:Y:S02]  /*4450*/  @!UPT UIADD3 URZ, UPT, UPT, URZ, URZ, URZ ;  /* 0x000000fffffff290 */ /* 0x000fe4000fffe0ff */
.L_x_79:
[----:B------:R-:W3:Y:S01]  /*4460*/  SYNCS.PHASECHK.TRANS64.TRYWAIT P2, [UR7+0xb0], R14 ;  /* 0x0000b00eff0075a7 */ /* 0x000ee20008041107 */
[----:B------:R-:W-:Y:S04]  /*4470*/  ELECT P4, URZ, PT ;  /* 0x0000000000ff782f */ /* 0x000fe80003880000 */
[----:B------:R-:W-:Y:S11]  /*4480*/  PLOP3.LUT P4, PT, P0, P4, PT, 0xf2, 0x2f ;  /* 0x00000000002f781c */ /* 0x000ff60000789e72 */
[----:B------:R-:W-:Y:S02]  /*4490*/  @!UPT UIADD3 URZ, UPT, UPT, URZ, URZ, URZ ;  /* 0x000000fffffff290 */ /* 0x000fe4000fffe0ff */
[----:B-1----:R-:W-:Y:S05]  /*44a0*/  @!P4 IADD3 R8, P0, PT, R30, 0x580, RZ ;  /* 0x000005801e08c810 */ /* 0x002fea0007f1e0ff */
[----:B--2---:R-:W-:Y:S01]  /*44b0*/  @!P4 IMAD.X R2, RZ, RZ, R31, P0 ;  /* 0x000000ffff02c224 */ /* 0x004fe200000e061f */
[----:B---3--:R-:W-:Y:S07]  /*44c0*/  @!P2 BRA `(.L_x_80) ;  /* 0x000000540054a947 */ /* 0x008fee0003800000 */
.L_x_177:
[----:B------:R-:W-:Y:S01]  /*44d0*/  @!P4 R2UR UR8, R2 ;  /* 0x000000000208c2ca */ /* 0x000fe200000e0000 */
[----:B------:R-:W-:Y:S01]  /*44e0*/  VOTEU.ALL UP1, P4 ;  /* 0x0000000000ff7886 */ /* 0x000fe20002020000 */
[----:B------:R-:W-:Y:S01]  /*44f0*/  @!P4 R2UR UR9, R8 ;  /* 0x000000000809c2ca */ /* 0x000fe200000e0000 */
[----:B-1----:R-:W-:Y:S01]  /*4500*/  @!P4 IMAD.MOV.U32 R0, RZ, RZ, 0x2000 ;  /* 0x00002000ff00c424 */ /* 0x002fe200078e00ff */
[----:B------:R-:W-:Y:S01]  /*4510*/  UMOV UR10, 0x0 ;  /* 0x00000000000a7882 */ /* 0x000fe20000000000 */
[----:B------:R-:W-:Y:S01]  /*4520*/  UMOV UR11, 0x10000000 ;  /* 0x10000000000b7882 */ /* 0x000fe20000000000 */
[----:B------:R-:W-:Y:S01]  /*4530*/  @!UP1 UIADD3 UR32, UPT, UPT, UR7, 0x400, URZ ;  /* 0x0000040007209890 */ /* 0x000fe2000fffe0ff */
[----:B------:R-:W-:Y:S06]  /*4540*/  VOTEU.ALL UP1, P4 ;  /* 0x0000000000ff7886 */ /* 0x000fec0002020000 */
[----:B------:R-:W-:Y:S01]  /*4550*/  IMAD.U32 R9, RZ, RZ, UR8 ;  /* 0x00000008ff097e24 */ /* 0x000fe2000f8e00ff */
[----:B------:R-:W-:Y:S01]  /*4560*/  UPRMT UR8, UR37, 0x654, UR33 ;  /* 0x0000065425087896 */ /* 0x000fe20008000021 */
[----:B------:R-:W-:Y:S03]  /*4570*/  IMAD.U32 R8, RZ, RZ, UR9 ;  /* 0x00000009ff087e24 */ /* 0x000fe6000f8e00ff */
[----:B------:R-:W-:Y:S02]  /*4580*/  @!P4 R2UR UR15, R9 ;  /* 0x00000000090fc2ca */ /* 0x000fe400000e0000 */
[----:B------:R-:W-:Y:S02]  /*4590*/  @!P4 R2UR UR14, R8 ;  /* 0x00000000080ec2ca */ /* 0x000fe400000e0000 */
[----:B------:R-:W-:Y:S05]  /*45a0*/  @!P4 IADD3 R8, P0, PT, R30, 0x580, RZ ;  /* 0x000005801e08c810 */ /* 0x000fea0007f1e0ff */
[----:B------:R-:W-:Y:S06]  /*45b0*/  @!P4 IMAD.X R2, RZ, RZ, R31, P0 ;  /* 0x000000ffff02c224 */ /* 0x000fec00000e061f */
[----:B------:R1:W-:Y:S01]  /*45c0*/  @!UP1 UTMALDG.3D [UR32], [UR14], desc[UR10] ;  /* 0x00000a200e0095b4 */ /* 0x0003e20008011000 */
[----:B------:R1:W-:Y:S01]  /*45d0*/  @!P4 SYNCS.ARRIVE.TRANS64.RED.A0TR RZ, [UR7+0x90], R0 ;  /* 0x00009000ffffc9a7 */ /* 0x0003e20008300407 */
[----:B------:R-:W-:Y:S01]  /*45e0*/  SYNCS.ARRIVE.TRANS64.RED.A1T0 RZ, [UR8], RZ ;  /* 0x000000ffffff79a7 */ /* 0x000fe20008100408 */
[----:B------:R-:W2:Y:S02]  /*45f0*/  SYNCS.PHASECHK.TRANS64.TRYWAIT P2, [UR7+0xb8], R14 ;  /* 0x0000b80eff0075a7 */ /* 0x000ea40008041107 */
[----:B-12---:R-:W-:Y:S05]  /*4600*/  @!P2 BRA `(.L_x_81) ;  /* 0x00000054001ca947 */ /* 0x006fea0003800000 */
.L_x_179:
[----:B------:R-:W-:Y:S01]  /*4610*/  @!P4 R2UR UR8, R2 ;  /* 0x000000000208c2ca */ /* 0x000fe200000e0000 */
[----:B------:R-:W-:Y:S01]  /*4620*/  VOTEU.ALL UP1, P4 ;  /* 0x0000000000ff7886 */ /* 0x000fe20002020000 */
[----:B------:R-:W-:Y:S01]  /*4630*/  @!P4 R2UR UR9, R8 ;  /* 0x000000000809c2ca */ /* 0x000fe200000e0000 */
[----:B-1----:R-:W-:Y:S01]  /*4640*/  @!P4 IMAD.MOV.U32 R0, RZ, RZ, 0x2000 ;  /* 0x00002000ff00c424 */ /* 0x002fe200078e00ff */
[----:B------:R-:W-:Y:S01]  /*4650*/  UMOV UR10, 0x0 ;  /* 0x00000000000a7882 */ /* 0x000fe20000000000 */
[----:B------:R-:W-:Y:S01]  /*4660*/  UMOV UR11, 0x10000000 ;  /* 0x10000000000b7882 */ /* 0x000fe20000000000 */
[----:B------:R-:W-:Y:S02]  /*4670*/  @!UP1 UIADD3 UR26, UPT, UPT, UR34, 0x40, URZ ;  /* 0x00000040221a9890 */ /* 0x000fe4000fffe0ff */
[----:B------:R-:W-:Y:S01]  /*4680*/  @!UP1 UIADD3 UR24, UPT, UPT, UR7, 0x2400, URZ ;  /* 0x0000240007189890 */ /* 0x000fe2000fffe0ff */
[----:B------:R-:W-:Y:S01]  /*4690*/  VOTEU.ALL UP1, P4 ;  /* 0x0000000000ff7886 */ /* 0x000fe20002020000 */
[----:B------:R-:W-:Y:S01]  /*46a0*/  UMOV UR27, UR35 ;  /* 0x00000023001b7c82 */ /* 0x000fe20008000000 */
[----:B------:R-:W-:Y:S02]  /*46b0*/  UMOV UR28, UR36 ;  /* 0x00000024001c7c82 */ /* 0x000fe40008000000 */
        /* <DEDUP_REMOVED lines=12> */
.L_x_181:
[----:B------:R-:W2:Y:S01]  /*4780*/  LDC.64 R12, c[0x0][0xb18] ;  /* 0x0002c600ff0c7b82 */ /* 0x000ea20000000a00 */
[----:B------:R-:W-:Y:S01]  /*4790*/  @!P4 R2UR UR8, R2 ;  /* 0x000000000208c2ca */ /* 0x000fe200000e0000 */
[----:B------:R-:W-:Y:S01]  /*47a0*/  VOTEU.ALL UP1, P4 ;  /* 0x0000000000ff7886 */ /* 0x000fe20002020000 */
[----:B------:R-:W-:Y:S01]  /*47b0*/  @!P4 R2UR UR9, R8 ;  /* 0x000000000809c2ca */ /* 0x000fe200000e0000 */
[----:B-1----:R-:W-:Y:S01]  /*47c0*/  @!P4 IMAD.MOV.U32 R0, RZ, RZ, 0x2000 ;  /* 0x00002000ff00c424 */ /* 0x002fe200078e00ff */
[----:B------:R-:W-:Y:S03]  /*47d0*/  UMOV UR10, 0x0 ;  /* 0x00000000000a7882 */ /* 0x000fe60000000000 */
[----:B------:R-:W1:Y:S01]  /*47e0*/  @!P1 LDC R2, c[0x0][0xb0c] ;  /* 0x0002c300ff029b82 */ /* 0x000e620000000800 */
[----:B------:R-:W-:Y:S01]  /*47f0*/  @!UP1 UIADD3 UR18, UPT, UPT, UR34, 0x80, URZ ;  /* 0x0000008022129890 */ /* 0x000fe2000fffe0ff */
[----:B------:R-:W-:Y:S01]  /*4800*/  @P3 SHF.R.U32.HI R26, RZ, 0x10, R21 ;  /* 0x00000010ff1a3819 */ /* 0x000fe20000011615 */
[----:B------:R-:W-:Y:S01]  /*4810*/  @!UP1 UIADD3 UR16, UPT, UPT, UR7, 0x4400, URZ ;  /* 0x0000440007109890 */ /* 0x000fe2000fffe0ff */
[----:B------:R-:W-:Y:S01]  /*4820*/  VIADD R28, R28, 0x1 ;  /* 0x000000011c1c7836 */ /* 0x000fe20000000000 */
[----:B------:R-:W-:Y:S01]  /*4830*/  VOTEU.ALL UP1, P4 ;  /* 0x0000000000ff7886 */ /* 0x000fe20002020000 */
[----:B------:R-:W-:Y:S01]  /*4840*/  UMOV UR11, 0x10000000 ;  /* 0x10000000000b7882 */ /* 0x000fe20000000000 */
[----:B------:R-:W-:Y:S01]  /*4850*/  UMOV UR19, UR35 ;  /* 0x0000002300137c82 */ /* 0x000fe20008000000 */
[----:B------:R-:W-:Y:S01]  /*4860*/  IMAD.U32 R9, RZ, RZ, UR8 ;  /* 0x00000008ff097e24 */ /* 0x000fe2000f8e00ff */
[----:B------:R-:W-:Y:S01]  /*4870*/  UMOV UR20, UR36 ;  /* 0x0000002400147c82 */ /* 0x000fe20008000000 */
[----:B------:R-:W-:Y:S01]  /*4880*/  IMAD.U32 R8, RZ, RZ, UR9 ;  /* 0x00000009ff087e24 */ /* 0x000fe2000f8e00ff */
[----:B------:R-:W-:Y:S02]  /*4890*/  UPRMT UR8, UR37, 0x654, UR17 ;  /* 0x0000065425087896 */ /* 0x000fe40008000011 */
[----:B------:R-:W-:Y:S02]  /*48a0*/  @!P4 R2UR UR15, R9 ;  /* 0x00000000090fc2ca */ /* 0x000fe400000e0000 */
[----:B------:R-:W-:Y:S02]  /*48b0*/  @!P4 R2UR UR14, R8 ;  /* 0x00000000080ec2ca */ /* 0x000fe400000e0000 */
[----:B------:R-:W3:Y:S11]  /*48c0*/  LDC.64 R8, c[0x0][0xb10] ;  /* 0x0002c400ff087b82 */ /* 0x000ef60000000a00 */
[----:B------:R1:W-:Y:S01]  /*48d0*/  @!UP1 UTMALDG.3D [UR16], [UR14], desc[UR10] ;  /* 0x00000a100e0095b4 */ /* 0x0003e20008011000 */
[----:B------:R5:W-:Y:S01]  /*48e0*/  @!P4 SYNCS.ARRIVE.TRANS64.RED.A0TR RZ, [UR7+0xa0], R0 ;  /* 0x0000a000ffffc9a7 */ /* 0x000be20008300407 */
[C---:B---3--:R-:W-:Y:S01]  /*48f0*/  @!P1 IMAD.HI.U32 R8, R11.reuse, R8, RZ ;  /* 0x000000080b089227 */ /* 0x048fe200078e00ff */
[----:B--2---:R-:W-:Y:S02]  /*4900*/  @!P1 ISETP.NE.AND P0, PT, R12, 0x1, PT ;  /* 0x000000010c00980c */ /* 0x004fe40003f05270 */
[----:B-1----:R-:W-:Y:S01]  /*4910*/  @!P1 ISETP.NE.AND P2, PT, R2, 0x1, PT ;  /* 0x000000010200980c */ /* 0x002fe20003f45270 */
[----:B------:R-:W-:Y:S01]  /*4920*/  SYNCS.ARRIVE.TRANS64.RED.A1T0 RZ, [UR8], RZ ;  /* 0x000000ffffff79a7 */ /* 0x000fe20008100408 */
[C---:B------:R-:W-:Y:S01]  /*4930*/  @!P1 IMAD.HI.U32 R13, R10.reuse, R13, RZ ;  /* 0x0000000d0a0d9227 */ /* 0x040fe200078e00ff */
[----:B------:R-:W-:Y:S04]  /*4940*/  @!P1 SHF.R.U32.HI R8, RZ, R9, R8 ;  /* 0x00000009ff089219 */ /* 0x000fe80000011608 */
[----:B------:R-:W-:Y:S01]  /*4950*/  @!P1 SEL R8, R11, R8, !P2 ;  /* 0x000000080b089207 */ /* 0x000fe20005000000 */
[----:B------:R-:W1:Y:S01]  /*4960*/  SYNCS.PHASECHK.TRANS64.TRYWAIT P5, [UR7+0xc8], R14 ;  /* 0x0000c80eff0075a7 */ /* 0x000e6200080a1107 */
[----:B-----5:R-:W2:Y:S02]  /*4970*/  @!P1 LDC R0, c[0x0][0xb20] ;  /* 0x0002c800ff009b82 */ /* 0x020ea40000000800 */
[----:B--2---:R-:W-:Y:S04]  /*4980*/  @!P1 SHF.R.U32.HI R0, RZ, R0, R13 ;  /* 0x00000000ff009219 */ /* 0x004fe8000001160d */
[----:B------:R-:W-:Y:S05]  /*4990*/  @!P1 SEL R9, R10, R0, !P0 ;  /* 0x000000000a099207 */ /* 0x000fea0004000000 */
[----:B------:R-:W-:Y:S02]  /*49a0*/  @!P1 IMAD.IADD R0, R9, 0x1, -R8 ;  /* 0x0000000109009824 */ /* 0x000fe400078e0a08 */
[----:B------:R-:W-:Y:S02]  /*49b0*/  @!P1 IMAD.IADD R8, R8, 0x1, -R9 ;  /* 0x0000000108089824 */ /* 0x000fe400078e0a09 */
[----:B------:R-:W-:Y:S02]  /*49c0*/  @!P1 IMAD R11, R0, R2, R11 ;  /* 0x00000002000b9224 */ /* 0x000fe400078e020b */
[----:B------:R-:W-:Y:S01]  /*49d0*/  @!P1 IMAD R10, R8, R12, R10 ;  /* 0x0000000c080a9224 */ /* 0x000fe200078e020a */
[----:B-1----:R-:W-:Y:S06]  /*49e0*/  @!P5 BRA `(.L_x_83) ;  /* 0x000000500054d947 */ /* 0x002fec0003800000 */
.L_x_183:
[----:B------:R-:W-:Y:S01]  /*49f0*/  @!P4 IADD3 R2, P0, PT, R30, 0x580, RZ ;  /* 0x000005801e02c810 */ /* 0x000fe20007f1e0ff */
[----:B------:R-:W-:Y:S01]  /*4a00*/  VOTEU.ALL UP1, P4 ;  /* 0x0000000000ff7886 */ /* 0x000fe20002020000 */
[----:B------:R-:W-:Y:S01]  /*4a10*/  UMOV UR18, 0x0 ;  /* 0x0000000000127882 */ /* 0x000fe20000000000 */
[----:B------:R-:W-:Y:S01]  /*4a20*/  UMOV UR19, 0x10000000 ;  /* 0x1000000000137882 */ /* 0x000fe20000000000 */
[----:B------:R-:W-:Y:S01]  /*4a30*/  @!P4 R2UR UR9, R2 ;  /* 0x000000000209c2ca */ /* 0x000fe200000e0000 */
[----:B-1----:R-:W-:Y:S01]  /*4a40*/  @!P4 IMAD.X R0, RZ, RZ, R31, P0 ;  /* 0x000000ffff00c224 */ /* 0x002fe200000e061f */
[----:B------:R-:W-:Y:S01]  /*4a50*/  @!UP1 UIADD3 UR10, UPT, UPT, UR34, 0xc0, URZ ;  /* 0x000000c0220a9890 */ /* 0x000fe2000fffe0ff */
[----:B------:R-:W-:Y:S01]  /*4a60*/  ISETP.NE.AND P0, PT, R28, 0x2, PT ;  /* 0x000000021c00780c */ /* 0x000fe20003f05270 */
[----:B------:R-:W-:Y:S01]  /*4a70*/  UMOV UR11, UR35 ;  /* 0x00000023000b7c82 */ /* 0x000fe20008000000 */
[----:B------:R-:W-:Y:S01]  /*4a80*/  UMOV UR12, UR36 ;  /* 0x00000024000c7c82 */ /* 0x000fe20008000000 */
[----:B------:R-:W-:Y:S01]  /*4a90*/  @!P4 R2UR UR8, R0 ;  /* 0x000000000008c2ca */ /* 0x000fe200000e0000 */
[----:B------:R-:W-:Y:S01]  /*4aa0*/  IMAD.IADD R14, R10, 0x1, R86 ;  /* 0x000000010a0e7824 */ /* 0x000fe200078e0256 */
[----:B------:R-:W-:Y:S01]  /*4ab0*/  @P3 R2UR UR36, R26 ;  /* 0x000000001a2432ca */ /* 0x000fe200000e0000 */
[----:B------:R-:W-:Y:S01]  /*4ac0*/  IMAD.IADD R15, R11, 0x1, R87 ;  /* 0x000000010b0f7824 */ /* 0x000fe200078e0257 */
[----:B------:R-:W-:Y:S02]  /*4ad0*/  SEL R0, RZ, 0x1, P0 ;  /* 0x00000001ff007807 */ /* 0x000fe40000000000 */
[----:B------:R-:W-:Y:S01]  /*4ae0*/  LOP3.LUT R29, R29, 0x1, RZ, 0x3c, !PT ;  /* 0x000000011d1d7812 */ /* 0x000fe200078e3cff */
[----:B------:R-:W-:Y:S01]  /*4af0*/  IMAD.U32 R8, RZ, RZ, UR9 ;  /* 0x00000009ff087e24 */ /* 0x000fe2000f8e00ff */
[----:B------:R-:W-:Y:S01]  /*4b00*/  @!UP1 UIADD3 UR9, UPT, UPT, UR7, 0xa8, URZ ;  /* 0x000000a807099890 */ /* 0x000fe2000fffe0ff */
[----:B------:R-:W-:Y:S02]  /*4b10*/  LOP3.LUT R27, R27, R0, RZ, 0x3c, !PT ;  /* 0x000000001b1b7212 */ /* 0x000fe400078e3cff */
[----:B------:R-:W-:Y:S02]  /*4b20*/  SEL R28, R28, RZ, P0 ;  /* 0x000000ff1c1c7207 */ /* 0x000fe40000000000 */
[----:B------:R-:W-:Y:S01]  /*4b30*/  IMAD.U32 R9, RZ, RZ, UR8 ;  /* 0x00000008ff097e24 */ /* 0x000fe2000f8e00ff */
[----:B------:R-:W-:Y:S01]  /*4b40*/  @!P4 R2UR UR14, R8 ;  /* 0x00000000080ec2ca */ /* 0x000fe200000e0000 */
[----:B------:R-:W-:Y:S01]  /*4b50*/  @!UP1 UIADD3 UR8, UPT, UPT, UR7, 0x6400, URZ ;  /* 0x0000640007089890 */ /* 0x000fe2000fffe0ff */
[----:B------:R-:W-:Y:S02]  /*4b60*/  VOTEU.ALL UP1, P4 ;  /* 0x0000000000ff7886 */ /* 0x000fe40002020000 */
[----:B------:R-:W-:Y:S11]  /*4b70*/  @!P4 R2UR UR15, R9 ;  /* 0x00000000090fc2ca */ /* 0x000ff600000e0000 */
[----:B------:R-:W-:Y:S02]  /*4b80*/  @!UPT UIADD3 URZ, UPT, UPT, URZ, URZ, URZ ;  /* 0x000000fffffff290 */ /* 0x000fe4000fffe0ff */
[----:B------:R2:W-:Y:S01]  /*4b90*/  @!UP1 UTMALDG.3D [UR8], [UR14], desc[UR18] ;  /* 0x000012080e0095b4 */ /* 0x0005e20008011000 */
[----:B------:R2:W-:Y:S01]  /*4ba0*/  @!P4 SYNCS.ARRIVE.TRANS64.RED.A0TR RZ, [UR7+0xa8], R25 ;  /* 0x0000a819ffffc9a7 */ /* 0x0005e20008300407 */
[----:B------:R-:W-:Y:S01]  /*4bb0*/  UPLOP3.LUT UP1, UPT, UPT, UPT, UPT, 0x80, 0x8 ;  /* 0x000000000008789c */ /* 0x000fe20003f2f070 */
[----:B------:R-:W-:Y:S01]  /*4bc0*/  SYNCS.ARRIVE.TRANS64.RED.A1T0 RZ, [UR13], RZ ;  /* 0x000000ffffff79a7 */ /* 0x000fe2000810040d */
[----:B------:R-:W-:Y:S09]  /*4bd0*/  @P3 BRA `(.L_x_84) ;  /* 0xfffffff000a03947 */ /* 0x000ff2000383ffff */
[----:B------:R-:W-:-:S04]  /*4be0*/  SHF.L.U32 R2, R29, 0x1f, RZ ;  /* 0x0000001f1d027819 */ /* 0x000fc800000006ff */
[----:B------:R-:W1:Y:S02]  /*4bf0*/  SYNCS.PHASECHK.TRANS64.TRYWAIT P0, [UR7+0xb0], R2 ;  /* 0x0000b002ff0075a7 */ /* 0x000e640008001107 */
[----:B-1----:R-:W-:Y:S05]  /*4c00*/  @!P0 BRA `(.L_x_85) ;  /* 0x0000004c00e48947 */ /* 0x002fea0003800000 */
.L_x_185:
[----:B------:R-:W3:Y:S02]  /*4c10*/  SYNCS.PHASECHK.TRANS64.TRYWAIT P0, [UR7+0xb8], R2 ;  /* 0x0000b802ff0075a7 */ /* 0x000ee40008001107 */
[----:B---3--:R-:W-:Y:S05]  /*4c20*/  @!P0 BRA `(.L_x_86) ;  /* 0x0000004c00f48947 */ /* 0x008fea0003800000 */
.L_x_187:
[----:B------:R-:W3:Y:S02]  /*4c30*/  SYNCS.PHASECHK.TRANS64.TRYWAIT P0, [UR7+0xc0], R2 ;  /* 0x0000c002ff0075a7 */ /* 0x000ee40008001107 */
[----:B---3--:R-:W-:Y:S05]  /*4c40*/  @!P0 BRA `(.L_x_87) ;  /* 0x0000005000048947 */ /* 0x008fea0003800000 */
.L_x_189:
[----:B-1----:R-:W-:-:S07]  /*4c50*/  MOV R0, UR7 ;  /* 0x0000000700007c02 */ /* 0x002fce0008000f00 */
.L_x_88:
[----:B-1----:R-:W-:-:S04]  /*4c60*/  SHF.L.U32 R2, R29, 0x1f, RZ ;  /* 0x0000001f1d027819 */ /* 0x002fc800000006ff */
[----:B------:R1:W3:Y:S03]  /*4c70*/  SYNCS.PHASECHK.TRANS64.TRYWAIT P0, [R0+URZ+0xc8], R2 ;  /* 0x0000c802000075a7 */ /* 0x0002e600080011ff */
[----:B---3--:R-:W-:Y:S05]  /*4c80*/  @!P0 NANOSLEEP.SYNCS 0x989680 ;  /* 0x009896800000895d */ /* 0x008fea0003900000 */
[----:B------:R-:W3:Y:S02]  /*4c90*/  @!P0 SYNCS.PHASECHK.TRANS64 P0, [R0+URZ+0xc8], R2 ;  /* 0x0000c802000085a7 */ /* 0x000ee400080010ff */
[----:B--23--:R-:W-:Y:S05]  /*4ca0*/  @P0 EXIT ;  /* 0x000000000000094d */ /* 0x00cfea0003800000 */
[----:B------:R-:W-:Y:S05]  /*4cb0*/  BRA `(.L_x_88) ;  /* 0xfffffffc00e87947 */ /* 0x000fea000383ffff */
.L_x_73:
[----:B------:R-:W-:-:S06]  /*4cc0*/  UISETP.GE.AND UP1, UPT, UR8, 0x4, UPT ;  /* 0x000000040800788c */ /* 0x000fcc000bf26270 */
[----:B------:R-:W-:-:S13]  /*4cd0*/  PLOP3.LUT P0, PT, PT, PT, UP1, 0x80, 0x8 ;  /* 0x000000000008781c */ /* 0x000fda0003f0f018 */
[----:B------:R-:W-:Y:S05]  /*4ce0*/  @!P0 EXIT ;  /* 0x000000000000894d */ /* 0x000fea0003800000 */
[----:B------:R-:W-:Y:S01]  /*4cf0*/  BAR.SYNC.DEFER_BLOCKING 0x6, 0xa0 ;  /* 0x0182800000007b1d */ /* 0x000fe20000010000 */
[C---:B------:R-:W-:Y:S01]  /*4d00*/  IMAD.SHL.U32 R4, R101.reuse, 0x40, RZ ;  /* 0x0000004065047824 */ /* 0x040fe200078e00ff */
[C---:B------:R-:W-:Y:S01]  /*4d10*/  R2P PR, R101.reuse, 0x6 ;  /* 0x0000000665007804 */ /* 0x040fe20000000000 */
[C---:B------:R-:W-:Y:S01]  /*4d20*/  IMAD.SHL.U32 R92, R101.reuse, 0x8, RZ ;  /* 0x00000008655c7824 */ /* 0x040fe200078e00ff */
[----:B------:R-:W-:Y:S01]  /*4d30*/  CS2R R96, SRZ ;  /* 0x0000000000607805 */ /* 0x000fe2000001ff00 */
[C---:B------:R-:W-:Y:S01]  /*4d40*/  IMAD.U32 R46, R101.reuse, 0x10000, RZ ;  /* 0x00010000652e7824 */ /* 0x040fe200078e00ff */
[----:B------:R-:W-:Y:S02]  /*4d50*/  UMOV UR48, 0x400 ;  /* 0x0000040000307882 */ /* 0x000fe40000000000 */
[----:B------:R-:W1:Y:S01]  /*4d60*/  LDC R91, c[0x0][0x370] ;  /* 0x0000dc00ff5b7b82 */ /* 0x000e620000000800 */
[----:B------:R-:W-:Y:S01]  /*4d70*/  ULEA UR48, UR37, UR48, 0x18 ;  /* 0x0000003025307291 */ /* 0x000fe2000f8ec0ff */
[C---:B------:R-:W-:Y:S01]  /*4d80*/  LOP3.LUT R3, R4.reuse, 0x1c0, RZ, 0xc0, !PT ;  /* 0x000001c004037812 */ /* 0x040fe200078ec0ff */
[----:B------:R-:W-:Y:S01]  /*4d90*/  IMAD.SHL.U32 R2, R101, 0x20, RZ ;  /* 0x0000002065027824 */ /* 0x000fe200078e00ff */
[----:B------:R-:W-:Y:S01]  /*4da0*/  LOP3.LUT R4, R4, 0x200, RZ, 0xc0, !PT ;  /* 0x0000020004047812 */ /* 0x000fe200078ec0ff */
[----:B------:R-:W-:Y:S01]  /*4db0*/  IMAD.MOV.U32 R99, RZ, RZ, 0x20 ;  /* 0x00000020ff637424 */ /* 0x000fe200078e00ff */
[----:B------:R-:W-:Y:S01]  /*4dc0*/  LOP3.LUT R92, R3, 0x38, R92, 0xf8, !PT ;  /* 0x00000038035c7812 */ /* 0x000fe200078ef85c */
[----:B------:R-:W-:Y:S01]  /*4dd0*/  UIADD3 UR4, UPT, UPT, UR48, 0x400, URZ ;  /* 0x0000040030047890 */ /* 0x000fe2000fffe0ff */
[----:B------:R-:W2:Y:S01]  /*4de0*/  LDC R42, c[0x0][0xb0c] ;  /* 0x0002c300ff2a7b82 */ /* 0x000ea20000000800 */
[----:B------:R-:W-:Y:S01]  /*4df0*/  SHF.R.U32.HI R3, RZ, 0x1, R101 ;  /* 0x00000001ff037819 */ /* 0x000fe20000011665 */
[----:B------:R-:W-:Y:S01]  /*4e00*/  IMAD.MOV.U32 R98, RZ, RZ, 0x1 ;  /* 0x00000001ff627424 */ /* 0x000fe200078e00ff */
[----:B------:R-:W-:Y:S01]  /*4e10*/  LOP3.LUT R46, R46, 0x600000, RZ, 0xc0, !PT ;  /* 0x006000002e2e7812 */ /* 0x000fe200078ec0ff */
[----:B------:R-:W-:Y:S01]  /*4e20*/  IMAD.MOV.U32 R45, RZ, RZ, RZ ;  /* 0x000000ffff2d7224 */ /* 0x000fe200078e00ff */
[----:B------:R-:W-:Y:S01]  /*4e30*/  LOP3.LUT R2, R4, 0xc00, R2, 0xf8, !PT ;  /* 0x00000c0004027812 */ /* 0x000fe200078ef802 */
[----:B------:R-:W-:Y:S01]  /*4e40*/  IMAD.MOV.U32 R104, RZ, RZ, RZ ;  /* 0x000000ffff687224 */ /* 0x000fe200078e00ff */
[----:B------:R-:W-:Y:S01]  /*4e50*/  LOP3.LUT R92, R92, 0x8, R3, 0x78, !PT ;  /* 0x000000085c5c7812 */ /* 0x000fe200078e7803 */
[----:B------:R-:W4:Y:S01]  /*4e60*/  LDC R89, c[0x0][0xb20] ;  /* 0x0002c800ff597b82 */ /* 0x000f220000000800 */
[----:B------:R-:W3:Y:S01]  /*4e70*/  LDS R0, [UR48+0x190] ;  /* 0x00019030ff007984 */ /* 0x000ee20008000800 */
[----:B------:R-:W-:Y:S01]  /*4e80*/  SEL R100, R99, 0xffffffe0, !P2 ;  /* 0xffffffe063647807 */ /* 0x000fe20005000000 */
[----:B------:R-:W-:Y:S01]  /*4e90*/  IMAD.U32 R94, RZ, RZ, UR4 ;  /* 0x00000004ff5e7e24 */ /* 0x000fe2000f8e00ff */
[----:B------:R-:W-:Y:S01]  /*4ea0*/  LOP3.LUT R92, R2, R92, RZ, 0xfc, !PT ;  /* 0x0000005c025c7212 */ /* 0x000fe200078efcff */
[----:B------:R-:W1:Y:S01]  /*4eb0*/  LDCU.64 UR52, c[0x0][0x348] ;  /* 0x00006900ff3477ac */ /* 0x000e620008000a00 */
[----:B------:R-:W-:-:S02]  /*4ec0*/  LOP3.LUT R101, R101, 0x60, RZ, 0xc0, !PT ;  /* 0x0000006065657812 */ /* 0x000fc400078ec0ff */
[----:B------:R-:W1:Y:S01]  /*4ed0*/  LDC R41, c[0x0][0xb30] ;  /* 0x0002cc00ff297b82 */ /* 0x000e620000000800 */
[----:B------:R-:W-:Y:S01]  /*4ee0*/  SEL R99, R99, 0xffffffe0, !P1 ;  /* 0xffffffe063637807 */ /* 0x000fe20004800000 */
[----:B------:R-:W1:Y:S01]  /*4ef0*/  LDCU.64 UR38, c[0x0][0x888] ;  /* 0x00011100ff2677ac */ /* 0x000e620008000a00 */
[----:B------:R-:W1:Y:S05]  /*4f00*/  LDCU.64 UR44, c[0x0][0x890] ;  /* 0x00011200ff2c77ac */ /* 0x000e6a0008000a00 */
[----:B------:R-:W1:Y:S01]  /*4f10*/  LDC.64 R84, c[0x0][0xb10] ;  /* 0x0002c400ff547b82 */ /* 0x000e620000000a00 */
[----:B------:R-:W-:Y:S01]  /*4f20*/  UMOV UR49, URZ ;  /* 0x000000ff00317c82 */ /* 0x000fe20008000000 */
[----:B------:R-:W-:-:S06]  /*4f30*/  UMOV UR51, URZ ;  /* 0x000000ff00337c82 */ /* 0x000fcc0008000000 */
[----:B------:R-:W1:Y:S08]  /*4f40*/  LDC.64 R38, c[0x0][0xb18] ;  /* 0x0002c600ff267b82 */ /* 0x000e700000000a00 */
[----:B------:R-:W1:Y:S08]  /*4f50*/  LDC.64 R36, c[0x0][0xb28] ;  /* 0x0002ca00ff247b82 */ /* 0x000e700000000a00 */
[----:B------:R-:W1:Y:S01]  /*4f60*/  LDC.64 R82, c[0x0][0x8b0] ;  /* 0x00022c00ff527b82 */ /* 0x000e620000000a00 */
[----:B---3--:R-:W-:-:S07]  /*4f70*/  IMAD.IADD R46, R0, 0x1, R46 ;  /* 0x00000001002e7824 */ /* 0x008fce00078e022e */
[----:B------:R-:W3:Y:S08]  /*4f80*/  LDC.64 R80, c[0x0][0x8a8] ;  /* 0x00022a00ff507b82 */ /* 0x000ef00000000a00 */
[----:B--2-4-:R-:W1:Y:S02]  /*4f90*/  LDC R90, c[0x0][0x374] ;  /* 0x0000dd00ff5a7b82 */ /* 0x014e640000000800 */
.L_x_132:
[----:B------:R-:W-:Y:S02]  /*4fa0*/  LEA R0, R104, UR48, 0x3 ;  /* 0x0000003068007c11 */ /* 0x000fe4000f8e18ff */
[----:B------:R-:W-:Y:S02]  /*4fb0*/  SHF.L.U32 R2, R96, 0x1f, RZ ;  /* 0x0000001f60027819 */ /* 0x000fe400000006ff */
[----:B-1----:R-:W-:Y:S02]  /*4fc0*/  LEA R16, R104, UR48, 0x4 ;  /* 0x0000003068107c11 */ /* 0x002fe4000f8e20ff */
[----:B------:R-:W2:Y:S02]  /*4fd0*/  SYNCS.PHASECHK.TRANS64.TRYWAIT P0, [R0+URZ+0xe0], R2 ;  /* 0x0000e002000075a7 */ /* 0x000ea400080011ff */
[----:B--2---:R-:W-:Y:S05]  /*4fe0*/  @!P0 BRA `(.L_x_89) ;  /* 0x0000004c00348947 */ /* 0x004fea0003800000 */
.L_x_190:
[----:B------:R-:W4:Y:S01]  /*4ff0*/  LDC.64 R10, c[0x0][0xb10] ;  /* 0x0002c400ff0a7b82 */ /* 0x000f220000000a00 */
[----:B------:R-:W3:Y:S01]  /*5000*/  LDS.128 R16, [R16+0x170] ;  /* 0x0001700010107984 */ /* 0x000ee20000000c00 */
[----:B-1----:R-:W-:Y:S01]  /*5010*/  ISETP.NE.AND P1, PT, R41, 0x1, PT ;  /* 0x000000012900780c */ /* 0x002fe20003f25270 */
[----:B--2---:R-:W-:Y:S01]  /*5020*/  VIADD R0, R0, 0xf0 ;  /* 0x000000f000007836 */ /* 0x004fe20000000000 */
[----:B------:R-:W-:Y:S04]  /*5030*/  ISETP.GE.AND P0, PT, R40, 0x1, PT ;  /* 0x000000012800780c */ /* 0x000fe80003f06270 */
[----:B------:R-:W1:Y:S01]  /*5040*/  LDC.64 R8, c[0x0][0xb18] ;  /* 0x0002c600ff087b82 */ /* 0x000e620000000a00 */
[----:B------:R-:W-:Y:S01]  /*5050*/  PRMT R0, RZ, 0x654, R0 ;  /* 0x00000654ff007816 */ /* 0x000fe20000000000 */
[----:B------:R-:W-:Y:S01]  /*5060*/  @!PT LDS RZ, [RZ] ;  /* 0x00000000fffff984 */ /* 0x000fe20000000800 */
[----:B------:R-:W-:Y:S01]  /*5070*/  @!PT LDS RZ, [RZ] ;  /* 0x00000000fffff984 */ /* 0x000fe20000000800 */
[----:B------:R-:W-:Y:S01]  /*5080*/  @!PT LDS RZ, [RZ] ;  /* 0x00000000fffff984 */ /* 0x000fe20000000800 */
[----:B------:R-:W-:Y:S01]  /*5090*/  @!PT LDS RZ, [RZ] ;  /* 0x00000000fffff984 */ /* 0x000fe20000000800 */
[----:B------:R2:W-:Y:S06]  /*50a0*/  MEMBAR.ALL.CTA ;  /* 0x0000000000007992 */ /* 0x0005ec0000008000 */
[----:B--2---:R-:W2:Y:S01]  /*50b0*/  FENCE.VIEW.ASYNC.S ;  /* 0x00000000000073c6 */ /* 0x004ea20000000000 */
[----:B------:R-:W1:Y:S08]  /*50c0*/  @!P1 LDC R12, c[0x0][0xb20] ;  /* 0x0002c800ff0c9b82 */ /* 0x000e700000000800 */
[----:B------:R-:W1:Y:S01]  /*50d0*/  @!P1 LDC R7, c[0x0][0xb0c] ;  /* 0x0002c300ff079b82 */ /* 0x000e620000000800 */
[----:B--2---:R2:W-:Y:S01]  /*50e0*/  SYNCS.ARRIVE.TRANS64.RED.A1T0 RZ, [R0+URZ], RZ ;  /* 0x000000ff00ff79a7 */ /* 0x0045e200081004ff */
[----:B---3--:R-:W-:Y:S04]  /*50f0*/  LOP3.LUT P4, RZ, R18, 0x1, RZ, 0xc0, !PT ;  /* 0x0000000112ff7812 */ /* 0x008fe8000788c0ff */
[----:B------:R-:W-:Y:S09]  /*5100*/  P2R R102, PR, RZ, 0x10 ;  /* 0x00000010ff667803 */ /* 0x000ff20000000000 */
[----:B------:R-:W-:Y:S02]  /*5110*/  @P4 MOV R44, R16 ;  /* 0x00000010002c4202 */ /* 0x000fe40000000f00 */
[----:B------:R-:W-:Y:S01]  /*5120*/  @P4 LOP3.LUT R43, R17, 0xffff, RZ, 0xc0, !PT ;  /* 0x0000ffff112b4812 */ /* 0x000fe200078ec0ff */
[----:B--2-4-:R-:W-:Y:S06]  /*5130*/  @!P0 BRA `(.L_x_90) ;  /* 0x0000000000a48947 */ /* 0x014fec0003800000 */
[----:B------:R-:W-:Y:S01]  /*5140*/  IMAD.HI.U32 R0, R90, R39, RZ ;  /* 0x000000275a007227 */ /* 0x000fe200078e00ff */
[----:B------:R-:W-:Y:S02]  /*5150*/  ISETP.NE.AND P0, PT, R38, 0x1, PT ;  /* 0x000000012600780c */ /* 0x000fe40003f05270 */
[----:B------:R-:W-:Y:S01]  /*5160*/  ISETP.NE.AND P2, PT, R40, 0x1, PT ;  /* 0x000000012800780c */ /* 0x000fe20003f45270 */
[----:B------:R-:W-:Y:S01]  /*5170*/  IMAD.HI.U32 R4, R91, R84, RZ ;  /* 0x000000545b047227 */ /* 0x000fe200078e00ff */
[----:B------:R-:W-:Y:S02]  /*5180*/  SHF.R.U32.HI R0, RZ, R89, R0 ;  /* 0x00000059ff007219 */ /* 0x000fe40000011600 */
[----:B------:R-:W-:Y:S01]  /*5190*/  ISETP.NE.AND P3, PT, R42, 0x1, PT ;  /* 0x000000012a00780c */ /* 0x000fe20003f65270 */
[----:B------:R-:W-:Y:S01]  /*51a0*/  IMAD.HI.U32 R6, R43, R39, RZ ;  /* 0x000000272b067227 */ /* 0x000fe200078e00ff */
[-C--:B------:R-:W-:Y:S02]  /*51b0*/  SHF.R.U32.HI R4, RZ, R85.reuse, R4 ;  /* 0x00000055ff047219 */ /* 0x080fe40000011604 */
[----:B------:R-:W-:Y:S01]  /*51c0*/  SEL R0, R90, R0, !P0 ;  /* 0x000000005a007207 */ /* 0x000fe20004000000 */
[----:B------:R-:W-:Y:S01]  /*51d0*/  IMAD.HI.U32 R5, R44, R84, RZ ;  /* 0x000000542c057227 */ /* 0x000fe200078e00ff */
[----:B------:R-:W-:Y:S03]  /*51e0*/  SEL R4, R91, R4, !P3 ;  /* 0x000000045b047207 */ /* 0x000fe60005800000 */
[-C--:B------:R-:W-:Y:S01]  /*51f0*/  IMAD.HI.U32 R3, R0, R36.reuse, RZ ;  /* 0x0000002400037227 */ /* 0x080fe200078e00ff */
[----:B------:R-:W-:Y:S03]  /*5200*/  SHF.R.U32.HI R5, RZ, R85, R5 ;  /* 0x00000055ff057219 */ /* 0x000fe60000011605 */
[----:B------:R-:W-:Y:S01]  /*5210*/  IMAD.HI.U32 R2, R4, R36, RZ ;  /* 0x0000002404027227 */ /* 0x000fe200078e00ff */
[----:B------:R-:W-:Y:S02]  /*5220*/  @P2 SHF.R.U32.HI R0, RZ, R37, R3 ;  /* 0x00000025ff002219 */ /* 0x000fe40000011603 */
[----:B------:R-:W-:Y:S02]  /*5230*/  SHF.R.U32.HI R3, RZ, R89, R6 ;  /* 0x00000059ff037219 */ /* 0x000fe40000011606 */
[----:B------:R-:W-:Y:S01]  /*5240*/  @P2 SHF.R.U32.HI R4, RZ, R37, R2 ;  /* 0x00000025ff042219 */ /* 0x000fe20000011602 */
[----:B------:R-:W-:Y:S01]  /*5250*/  IMAD R0, R40, R0, RZ ;  /* 0x0000000028007224 */ /* 0x000fe200078e02ff */
[----:B------:R-:W-:Y:S02]  /*5260*/  SEL R3, R43, R3, !P0 ;  /* 0x000000032b037207 */ /* 0x000fe40004000000 */
[----:B------:R-:W-:Y:S01]  /*5270*/  SEL R2, R44, R5, !P3 ;  /* 0x000000052c027207 */ /* 0x000fe20005800000 */
[----:B------:R-:W-:Y:S01]  /*5280*/  IMAD R5, R40, R4, RZ ;  /* 0x0000000428057224 */ /* 0x000fe200078e02ff */
[C---:B------:R-:W-:Y:S01]  /*5290*/  ISETP.GE.AND P0, PT, R3.reuse, R0, PT ;  /* 0x000000000300720c */ /* 0x040fe20003f06270 */
[C---:B------:R-:W-:Y:S03]  /*52a0*/  IMAD.HI.U32 R0, R3.reuse, R36, RZ ;  /* 0x0000002403007227 */ /* 0x040fe600078e00ff */
[C---:B------:R-:W-:Y:S02]  /*52b0*/  ISETP.GE.OR P0, PT, R2.reuse, R5, P0 ;  /* 0x000000050200720c */ /* 0x040fe40000706670 */
[----:B------:R-:W-:Y:S04]  /*52c0*/  SHF.R.U32.HI R0, RZ, R37, R0 ;  /* 0x00000025ff007219 */ /* 0x000fe80000011600 */
[C---:B------:R-:W-:Y:S05]  /*52d0*/  SEL R6, R3.reuse, R0, !P2 ;  /* 0x0000000003067207 */ /* 0x040fea0005000000 */
        /* <DEDUP_REMOVED lines=14> */
[----:B------:R-:W-:Y:S07]  /*53c0*/  IMAD R43, R3, R38, R43 ;  /* 0x00000026032b7224 */ /* 0x000fee00078e022b */
.L_x_90:
[----:B-1----:R-:W-:Y:S01]  /*53d0*/  @!P1 ISETP.NE.AND P0, PT, R8, 0x1, PT ;  /* 0x000000010800980c */ /* 0x002fe20003f05270 */
[----:B------:R-:W-:Y:S01]  /*53e0*/  @!P1 IMAD.HI.U32 R2, R43, R9, RZ ;  /* 0x000000092b029227 */ /* 0x000fe200078e00ff */
[----:B------:R-:W-:Y:S01]  /*53f0*/  R2UR UR42, R15 ;  /* 0x000000000f2a72ca */ /* 0x000fe200000e0000 */
[----:B------:R-:W-:Y:S01]  /*5400*/  BSSY.RECONVERGENT B6, `(.L_x_91) ;  /* 0x0000031000067945 */ /* 0x000fe20003800200 */
[----:B------:R-:W-:Y:S01]  /*5410*/  R2UR UR41, R14 ;  /* 0x000000000e2972ca */ /* 0x000fe200000e0000 */
[----:B------:R-:W-:Y:S01]  /*5420*/  @!P1 IMAD.HI.U32 R0, R44, R10, RZ ;  /* 0x0000000a2c009227 */ /* 0x000fe200078e00ff */
[----:B------:R-:W-:Y:S02]  /*5430*/  @!P1 SHF.R.U32.HI R2, RZ, R12, R2 ;  /* 0x0000000cff029219 */ /* 0x000fe40000011602 */
[----:B------:R-:W-:Y:S01]  /*5440*/  @!P1 ISETP.NE.AND P2, PT, R7, 0x1, PT ;  /* 0x000000010700980c */ /* 0x000fe20003f45270 */
[----:B------:R-:W-:Y:S01]  /*5450*/  VIADD R104, R104, 0x1 ;  /* 0x0000000168687836 */ /* 0x000fe20000000000 */
[----:B------:R-:W-:Y:S02]  /*5460*/  @!P1 SEL R2, R43, R2, !P0 ;  /* 0x000000022b029207 */ /* 0x000fe40004000000 */
[----:B------:R-:W-:Y:S02]  /*5470*/  @!P1 SHF.R.U32.HI R0, RZ, R11, R0 ;  /* 0x0000000bff009219 */ /* 0x000fe40000011600 */
[----:B------:R-:W-:Y:S01]  /*5480*/  LOP3.LUT P0, RZ, R94, 0x3f0, RZ, 0xc0, !PT ;  /* 0x000003f05eff7812 */ /* 0x000fe2000780c0ff */
[----:B------:R-:W-:Y:S01]  /*5490*/  USHF.L.U32 UR42, UR42, 0x6, URZ ;  /* 0x000000062a2a7899 */ /* 0x000fe200080006ff */
[----:B------:R-:W-:Y:S01]  /*54a0*/  @!P1 SEL R3, R44, R0, !P2 ;  /* 0x000000002c039207 */ /* 0x000fe20005000000 */
[----:B------:R-:W-:Y:S01]  /*54b0*/  USHF.L.U32 UR41, UR41, 0x8, URZ ;  /* 0x0000000829297899 */ /* 0x000fe200080006ff */
[----:B------:R-:W-:Y:S03]  /*54c0*/  @P4 SHF.R.U32.HI R95, RZ, 0x10, R17 ;  /* 0x00000010ff5f4819 */ /* 0x000fe60000011611 */
[----:B------:R-:W-:Y:S02]  /*54d0*/  @!P1 IMAD.IADD R0, R2, 0x1, -R3 ;  /* 0x0000000102009824 */ /* 0x000fe400078e0a03 */
[----:B------:R-:W-:Y:S02]  /*54e0*/  @!P1 IMAD.IADD R2, R3, 0x1, -R2 ;  /* 0x0000000103029824 */ /* 0x000fe400078e0a02 */
[----:B------:R-:W-:Y:S02]  /*54f0*/  @!P1 IMAD R44, R0, R7, R44 ;  /* 0x00000007002c9224 */ /* 0x000fe400078e022c */
[----:B------:R-:W-:Y:S01]  /*5500*/  @!P1 IMAD R43, R2, R8, R43 ;  /* 0x00000008022b9224 */ /* 0x000fe200078e022b */
[----:B------:R-:W-:Y:S06]  /*5510*/  @!P0 BRA `(.L_x_92) ;  /* 0x00000000007c8947 */ /* 0x000fec0003800000 */
[----:B------:R-:W1:Y:S01]  /*5520*/  LDCU.64 UR8, c[0x4][0x80] ;  /* 0x01001000ff0877ac */ /* 0x000e620008000a00 */
[----:B------:R-:W-:Y:S01]  /*5530*/  MOV R2, 0x0 ;  /* 0x0000000000027802 */ /* 0x000fe20000000f00 */
[----:B------:R-:W-:Y:S02]  /*5540*/  HFMA2 R12, -RZ, RZ, 0, 5.9604644775390625e-08 ;  /* 0x00000001ff0c7431 */ /* 0x000fe400000001ff */
[----:B------:R-:W-:Y:S01]  /*5550*/  IMAD.MOV.U32 R8, RZ, RZ, 0x70 ;  /* 0x00000070ff087424 */ /* 0x000fe200078e00ff */
[----:B------:R2:W3:Y:S01]  /*5560*/  LDC.64 R14, c[0x4][R2] ;  /* 0x01000000020e7b82 */ /* 0x0004e20000000a00 */
[----:B------:R-:W4:Y:S01]  /*5570*/  LDCU.64 UR6, c[0x4][0x88] ;  /* 0x01001100ff0677ac */ /* 0x000f220008000a00 */
[----:B------:R-:W-:Y:S01]  /*5580*/  IMAD.MOV.U32 R13, RZ, RZ, RZ ;  /* 0x000000ffff0d7224 */ /* 0x000fe200078e00ff */
[----:B------:R-:W2:Y:S01]  /*5590*/  LDCU.64 UR4, c[0x4][0x8] ;  /* 0x01000100ff0477ac */ /* 0x000ea20008000a00 */
[----:B-1----:R-:W-:Y:S01]  /*55a0*/  MOV R5, UR9 ;  /* 0x0000000900057c02 */ /* 0x002fe20008000f00 */
[----:B------:R-:W-:Y:S01]  /*55b0*/  IMAD.U32 R4, RZ, RZ, UR8 ;  /* 0x00000008ff047e24 */ /* 0x000fe2000f8e00ff */
[----:B----4-:R-:W-:Y:S01]  /*55c0*/  MOV R7, UR7 ;  /* 0x0000000700077c02 */ /* 0x010fe20008000f00 */
[----:B------:R-:W-:Y:S01]  /*55d0*/  IMAD.U32 R6, RZ, RZ, UR6 ;  /* 0x00000006ff067e24 */ /* 0x000fe2000f8e00ff */
[----:B--2---:R-:W-:Y:S01]  /*55e0*/  MOV R11, UR5 ;  /* 0x00000005000b7c02 */ /* 0x004fe20008000f00 */
[----:B------:R-:W-:Y:S02]  /*55f0*/  IMAD.U32 R10, RZ, RZ, UR4 ;  /* 0x00000004ff0a7e24 */ /* 0x000fe4000f8e00ff */
[----:B------:R-:W-:Y:S07]  /*5600*/  LEPC R20, `(.L_x_93) ;  /* 0x000000001014794e */ /* 0x000fee0000000000 */
[----:B---3-5:R-:W-:Y:S05]  /*5610*/  CALL.ABS.NOINC R14 ;  /* 0x000000000e007343 */ /* 0x028fea0003c00000 */
.L_x_93:
[----:B------:R-:W1:Y:S01]  /*5620*/  LDCU.64 UR8, c[0x4][0x80] ;  /* 0x01001000ff0877ac */ /* 0x000e620008000a00 */
[----:B------:R-:W2:Y:S01]  /*5630*/  LDC.64 R2, c[0x4][R2] ;  /* 0x0100000002027b82 */ /* 0x000ea20000000a00 */
[----:B------:R-:W-:Y:S02]  /*5640*/  HFMA2 R12, -RZ, RZ, 0, 5.9604644775390625e-08 ;  /* 0x00000001ff0c7431 */ /* 0x000fe400000001ff */
[----:B------:R-:W-:Y:S02]  /*5650*/  IMAD.MOV.U32 R8, RZ, RZ, 0x70 ;  /* 0x00000070ff087424 */ /* 0x000fe400078e00ff */
[----:B------:R-:W-:Y:S01]  /*5660*/  IMAD.MOV.U32 R13, RZ, RZ, RZ ;  /* 0x000000ffff0d7224 */ /* 0x000fe200078e00ff */
[----:B------:R-:W3:Y:S01]  /*5670*/  LDCU.64 UR6, c[0x4][0x88] ;  /* 0x01001100ff0677ac */ /* 0x000ee20008000a00 */
[----:B------:R-:W4:Y:S01]  /*5680*/  LDCU.64 UR4, c[0x4][0x8] ;  /* 0x01000100ff0477ac */ /* 0x000f220008000a00 */
[----:B-1----:R-:W-:Y:S02]  /*5690*/  MOV R4, UR8 ;  /* 0x0000000800047c02 */ /* 0x002fe40008000f00 */
[----:B------:R-:W-:Y:S02]  /*56a0*/  MOV R5, UR9 ;  /* 0x0000000900057c02 */ /* 0x000fe40008000f00 */
[----:B---3--:R-:W-:Y:S01]  /*56b0*/  MOV R7, UR7 ;  /* 0x0000000700077c02 */ /* 0x008fe20008000f00 */
[----:B------:R-:W-:Y:S01]  /*56c0*/  IMAD.U32 R6, RZ, RZ, UR6 ;  /* 0x00000006ff067e24 */ /* 0x000fe2000f8e00ff */
[----:B----4-:R-:W-:Y:S01]  /*56d0*/  MOV R11, UR5 ;  /* 0x00000005000b7c02 */ /* 0x010fe20008000f00 */
[----:B------:R-:W-:Y:S02]  /*56e0*/  IMAD.U32 R10, RZ, RZ, UR4 ;  /* 0x00000004ff0a7e24 */ /* 0x000fe4000f8e00ff */
[----:B------:R-:W-:Y:S07]  /*56f0*/  LEPC R20, `(.L_x_92) ;  /* 0x000000001014794e */ /* 0x000fee0000000000 */
[----:B--2---:R-:W-:Y:S05]  /*5700*/  CALL.ABS.NOINC R2 ;  /* 0x0000000002007343 */ /* 0x004fea0003c00000 */
.L_x_92:
[----:B------:R-:W-:Y:S05]  /*5710*/  BSYNC.RECONVERGENT B6 ;  /* 0x0000000000067941 */ /* 0x000fea0003800200 */
.L_x_91:
[----:B------:R-:W-:Y:S01]  /*5720*/  ISETP.NE.U32.AND P4, PT, R82, RZ, PT ;  /* 0x000000ff5200720c */ /* 0x000fe20003f85070 */
[----:B------:R-:W-:Y:S01]  /*5730*/  UISETP.NE.AND UP2, UPT, UR50, URZ, UPT ;  /* 0x000000ff3200728c */ /* 0x000fe2000bf45270 */
[----:B------:R-:W-:Y:S01]  /*5740*/  ISETP.NE.U32.AND P2, PT, RZ, UR38, PT ;  /* 0x00000026ff007c0c */ /* 0x000fe2000bf45070 */
[----:B------:R-:W-:Y:S01]  /*5750*/  UISETP.NE.U32.AND UP1, UPT, UR44, URZ, UPT ;  /* 0x000000ff2c00728c */ /* 0x000fe2000bf25070 */
[----:B------:R-:W-:Y:S01]  /*5760*/  ISETP.NE.AND.EX P4, PT, R83, RZ, PT, P4 ;  /* 0x000000ff5300720c */ /* 0x000fe20003f85340 */
[----:B------:R-:W-:Y:S01]  /*5770*/  UPLOP3.LUT UP0, UPT, UPT, UPT, UPT, 0x40, 0x4 ;  /* 0x000000000004789c */ /* 0x000fe20003f0e870 */
[----:B------:R-:W-:Y:S01]  /*5780*/  ISETP.NE.AND.EX P2, PT, RZ, UR39, PT, P2 ;  /* 0x00000027ff007c0c */ /* 0x000fe2000bf45320 */
[----:B------:R-:W-:Y:S01]  /*5790*/  UISETP.NE.AND.EX UP1, UPT, UR45, URZ, UPT, UP1 ;  /* 0x000000ff2d00728c */ /* 0x000fe2000bf25310 */
[----:B------:R-:W-:Y:S04]  /*57a0*/  PLOP3.LUT P1, PT, PT, PT, UP2, 0x80, 0x8 ;  /* 0x000000000008781c */ /* 0x000fe80003f2f028 */
[----:B------:R-:W-:Y:S06]  /*57b0*/  @UP2 UPLOP3.LUT UP0, UPT, UPT, UPT, UP1, 0x80, 0x8 ;  /* 0x000000000008289c */ /* 0x000fec0003f0f010 */
[----:B------:R-:W-:Y:S01]  /*57c0*/  PLOP3.LUT P0, PT, PT, PT, UP0, 0x80, 0x8 ;  /* 0x000000000008781c */ /* 0x000fe20003f0f008 */
[----:B------:R-:W-:Y:S01]  /*57d0*/  @!UPT UIADD3 URZ, UPT, UPT, URZ, URZ, URZ ;  /* 0x000000fffffff290 */ /* 0x000fe2000fffe0ff */
[----:B------:R-:W-:Y:S11]  /*57e0*/  BRA.U !UP1, `(.L_x_94) ;  /* 0x0000000109387547 */ /* 0x000ff6000b800000 */
[----:B------:R-:W-:Y:S01]  /*57f0*/  UISETP.NE.U32.AND UP0, UPT, UR38, URZ, UPT ;  /* 0x000000ff2600728c */ /* 0x000fe2000bf05070 */
[----:B------:R-:W-:Y:S02]  /*5800*/  HFMA2 R0, -RZ, RZ, 0, 5.9604644775390625e-08 ;  /* 0x00000001ff007431 */ /* 0x000fe400000001ff */
[----:B------:R-:W-:Y:S01]  /*5810*/  IMAD.MOV.U32 R88, RZ, RZ, 0x1 ;  /* 0x00000001ff587424 */ /* 0x000fe200078e00ff */
[----:B------:R-:W-:Y:S06]  /*5820*/  UISETP.NE.AND.EX UP0, UPT, UR39, URZ, UPT, UP0 ;  /* 0x000000ff2700728c */ /* 0x000fec000bf05300 */
[----:B------:R-:W-:Y:S05]  /*5830*/  PLOP3.LUT P3, PT, PT, PT, UP0, 0x80, 0x8 ;  /* 0x000000000008781c */ /* 0x000fea0003f6f008 */
[----:B------:R-:W1:Y:S01]  /*5840*/  @UP0 LDCU.64 UR6, c[0x0][0x888] ;  /* 0x00011100ff0607ac */ /* 0x000e620008000a00 */
[----:B------:R-:W-:Y:S07]  /*5850*/  @UP0 UIMAD UR4, UR36, UR44, URZ ;  /* 0x0000002c240402a4 */ /* 0x000fee000f8e02ff */
[----:B------:R-:W-:Y:S01]  /*5860*/  @!P3 PRMT R88, R0, 0x7610, R88 ;  /* 0x000076100058b816 */ /* 0x000fe20000000058 */
[----:B-1----:R-:W-:Y:S03]  /*5870*/  @UP0 UIMAD.WIDE UR6, UR4, 0x4, UR6 ;  /* 0x00000004040608a5 */ /* 0x002fe6000f8e0206 */
[----:B------:R-:W1:Y:S03]  /*5880*/  @!UP0 LDCU UR4, c[0x0][0x880] ;  /* 0x00011000ff0487ac */ /* 0x000e660008000800 */
[----:B------:R-:W-:Y:S01]  /*5890*/  IMAD.U32 R2, RZ, RZ, UR6 ;  /* 0x00000006ff027e24 */ /* 0x000fe2000f8e00ff */
[----:B------:R-:W-:Y:S05]  /*58a0*/  MOV R3, UR7 ;  /* 0x0000000700037c02 */ /* 0x000fea0008000f00 */
[----:B-----5:R2:W5:Y:S02]  /*58b0*/  @P3 LDG.E R49, desc[UR46][R2.64] ;  /* 0x0000002e02313981 */ /* 0x020564000c1e1900 */
[----:B-12---:R-:W-:Y:S02]  /*58c0*/  @!P3 IMAD.U32 R49, RZ, RZ, UR4 ;  /* 0x00000004ff31be24 */ /* 0x006fe4000f8e00ff */
.L_x_94:
[----:B------:R-:W-:Y:S05]  /*58d0*/  @!P4 BRA `(.L_x_95) ;  /* 0x000000000020c947 */ /* 0x000fea0003800000 */
[----:B------:R-:W-:Y:S04]  /*58e0*/  ISETP.NE.U32.AND P3, PT, R80, RZ, PT ;  /* 0x000000ff5000720c */ /* 0x000fe80003f65070 */
[----:B------:R-:W-:Y:S11]  /*58f0*/  ISETP.NE.AND.EX P3, PT, R81, RZ, PT, P3 ;  /* 0x000000ff5100720c */ /* 0x000ff60003f65330 */
[----:B------:R-:W-:Y:S02]  /*5900*/  @!UPT UIADD3 URZ, UPT, UPT, URZ, URZ, URZ ;  /* 0x000000fffffff290 */ /* 0x000fe4000fffe0ff */
[----:B------:R-:W1:Y:S01]  /*5910*/  @P3 LDC.64 R2, c[0x0][0x8a8] ;  /* 0x00022a00ff023b82 */ /* 0x000e620000000a00 */
[----:B------:R-:W-:Y:S04]  /*5920*/  @P3 IMAD R0, R82, UR36, RZ ;  /* 0x0000002452003c24 */ /* 0x000fe8000f8e02ff */
[----:B-1----:R-:W-:Y:S05]  /*5930*/  @P3 IMAD.WIDE R2, R0, 0x4, R2 ;  /* 0x0000000400023825 */ /* 0x002fea00078e0202 */
[----:B-----5:R1:W5:Y:S02]  /*5940*/  @P3 LDG.E R47, desc[UR46][R2.64] ;  /* 0x0000002e022f3981 */ /* 0x020364000c1e1900 */
[----:B-1----:R-:W2:Y:S02]  /*5950*/  @!P3 LDC R47, c[0x0][0x8a0] ;  /* 0x00022800ff2fbb82 */ /* 0x002ea40000000800 */
.L_x_95:
[----:B-----5:R-:W-:Y:S01]  /*5960*/  FSETP.NEU.AND P3, PT, R49, RZ, PT ;  /* 0x000000ff3100720b */ /* 0x020fe20003f6d000 */
[----:B------:R-:W-:Y:S01]  /*5970*/  IMAD.SHL.U32 R66, R92, 0x2, RZ ;  /* 0x000000025c427824 */ /* 0x000fe200078e00ff */
[----:B------:R-:W-:Y:S01]  /*5980*/  SEL R4, RZ, 0xffffffff, P2 ;  /* 0xffffffffff047807 */ /* 0x000fe20001000000 */
[----:B------:R-:W-:Y:S01]  /*5990*/  BSSY B1, `(.L_x_96) ;  /* 0x0000043000017945 */ /* 0x000fe20003800000 */
[----:B------:R-:W-:Y:S01]  /*59a0*/  @P1 LOP3.LUT P2, RZ, R88, 0xff, RZ, 0xc0, !PT ;  /* 0x000000ff58ff1812 */ /* 0x000fe2000784c0ff */
[----:B------:R-:W-:Y:S01]  /*59b0*/  VIADD R107, R66, UR48 ;  /* 0x00000030426b7c36 */ /* 0x000fe20008000000 */
[----:B------:R-:W-:Y:S01]  /*59c0*/  @P1 SEL R0, RZ, 0xffffffff, P3 ;  /* 0xffffffffff001807 */ /* 0x000fe20001800000 */
[----:B------:R-:W-:Y:S01]  /*59d0*/  IMAD.MOV.U32 R67, RZ, RZ, 0x1 ;  /* 0x00000001ff437424 */ /* 0x000fe200078e00ff */
[----:B------:R-:W-:Y:S01]  /*59e0*/  LOP3.LUT R98, R98, 0x1, RZ, 0x3c, !PT ;  /* 0x0000000162627812 */ /* 0x000fe200078e3cff */
[----:B------:R-:W-:Y:S01]  /*59f0*/  IMAD.MOV.U32 R65, RZ, RZ, RZ ;  /* 0x000000ffff417224 */ /* 0x000fe200078e00ff */
[----:B------:R-:W-:Y:S02]  /*5a00*/  @P0 SEL R0, R4, R0, !P2 ;  /* 0x0000000004000207 */ /* 0x000fe40005000000 */
[----:B------:R-:W-:Y:S02]  /*5a10*/  CS2R R78, SRZ ;  /* 0x00000000004e7805 */ /* 0x000fe4000001ff00 */
[----:B------:R-:W-:Y:S02]  /*5a20*/  LEA R64, R45, UR48, 0x3 ;  /* 0x000000302d407c11 */ /* 0x000fe4000f8e18ff */
[----:B------:R-:W-:Y:S02]  /*5a30*/  CS2R R76, SRZ ;  /* 0x00000000004c7805 */ /* 0x000fe4000001ff00 */
[----:B------:R-:W-:Y:S02]  /*5a40*/  @P1 LOP3.LUT R0, R0, 0x1, RZ, 0xc0, !PT ;  /* 0x0000000100001812 */ /* 0x000fe400078ec0ff */
[----:B------:R-:W-:Y:S02]  /*5a50*/  CS2R R70, SRZ ;  /* 0x0000000000467805 */ /* 0x000fe4000001ff00 */
[----:B------:R-:W-:Y:S02]  /*5a60*/  SHF.L.U32 R2, R97, 0x1f, RZ ;  /* 0x0000001f61027819 */ /* 0x000fe400000006ff */
[----:B------:R-:W-:Y:S02]  /*5a70*/  CS2R R68, SRZ ;  /* 0x0000000000447805 */ /* 0x000fe4000001ff00 */
[----:B------:R-:W-:Y:S02]  /*5a80*/  ISETP.NE.U32.OR P6, PT, R0, 0x1, !P1 ;  /* 0x000000010000780c */ /* 0x000fe40004fc5470 */
[----:B------:R-:W-:Y:S02]  /*5a90*/  CS2R R62, SRZ ;  /* 0x00000000003e7805 */ /* 0x000fe4000001ff00 */
[----:B------:R-:W-:Y:S02]  /*5aa0*/  PLOP3.LUT P2, PT, PT, PT, UP1, 0x80, 0x8 ;  /* 0x000000000008781c */ /* 0x000fe40003f4f018 */
[----:B------:R-:W-:Y:S02]  /*5ab0*/  CS2R R60, SRZ ;  /* 0x00000000003c7805 */ /* 0x000fe4000001ff00 */
[----:B------:R-:W-:Y:S02]  /*5ac0*/  LEA.HI R48, R45, R45, RZ, 0x1 ;  /* 0x0000002d2d307211 */ /* 0x000fe400078f08ff */
[----:B------:R-:W-:Y:S02]  /*5ad0*/  CS2R R58, SRZ ;  /* 0x00000000003a7805 */ /* 0x000fe4000001ff00 */
[----:B------:R-:W-:Y:S02]  /*5ae0*/  LOP3.LUT P4, R103, R88, 0xff, RZ, 0xc0, !PT ;  /* 0x000000ff58677812 */ /* 0x000fe4000788c0ff */
[----:B------:R-:W-:Y:S02]  /*5af0*/  CS2R R56, SRZ ;  /* 0x0000000000387805 */ /* 0x000fe4000001ff00 */
[----:B------:R-:W-:Y:S01]  /*5b00*/  SEL R3, RZ, 0xffffffff, P3 ;  /* 0xffffffffff037807 */ /* 0x000fe20001800000 */
[----:B------:R-:W-:Y:S01]  /*5b10*/  VIADD R108, R107, 0x400 ;  /* 0x000004006b6c7836 */ /* 0x000fe20000000000 */
[----:B------:R-:W-:Y:S01]  /*5b20*/  P2R R105, PR, RZ, 0x40 ;  /* 0x00000040ff697803 */ /* 0x000fe20000000000 */
[----:B------:R-:W-:Y:S01]  /*5b30*/  IMAD.IADD R106, R99, 0x1, R107 ;  /* 0x00000001636a7824 */ /* 0x000fe200078e026b */
[----:B------:R-:W-:Y:S02]  /*5b40*/  @P6 SHF.L.U32 R0, R98, 0x1f, RZ ;  /* 0x0000001f62006819 */ /* 0x000fe400000006ff */
[----:B------:R-:W-:Y:S02]  /*5b50*/  @P2 SEL R3, R4, R3, !P4 ;  /* 0x0000000304032207 */ /* 0x000fe40006000000 */
[----:B------:R1:W3:Y:S02]  /*5b60*/  @P6 SYNCS.PHASECHK.TRANS64.TRYWAIT P1, [UR48+0x90], R0 ;  /* 0x00009000ff0065a7 */ /* 0x0002e40008021130 */
[----:B------:R-:W-:Y:S04]  /*5b70*/  LOP3.LUT R3, R3, 0x1, RZ, 0xc0, !PT ;  /* 0x0000000103037812 */ /* 0x000fe800078ec0ff */
[----:B------:R-:W-:Y:S04]  /*5b80*/  ISETP.NE.U32.AND P5, PT, R3, 0x1, PT ;  /* 0x000000010300780c */ /* 0x000fe80003fa5070 */
[----:B------:R-:W-:Y:S01]  /*5b90*/  P2R R72, PR, RZ, 0x20 ;  /* 0x00000020ff487803 */ /* 0x000fe20000000000 */
[----:B------:R4:W2:Y:S01]  /*5ba0*/  SYNCS.PHASECHK.TRANS64.TRYWAIT P0, [R64+URZ+0x100], R2 ;  /* 0x00010002400075a7 */ /* 0x0008a200080011ff */
[C---:B-1----:R-:W-:Y:S01]  /*5bb0*/  IMAD.SHL.U32 R0, R48.reuse, 0x80, RZ ;  /* 0x0000008030007824 */ /* 0x042fe200078e00ff */
[----:B------:R-:W-:Y:S04]  /*5bc0*/  LOP3.LUT R48, R48, 0xffe, RZ, 0xc0, !PT ;  /* 0x00000ffe30307812 */ /* 0x000fe800078ec0ff */
[----:B------:R-:W-:Y:S01]  /*5bd0*/  LOP3.LUT R0, R0, 0xffffff00, RZ, 0xc0, !PT ;  /* 0xffffff0000007812 */ /* 0x000fe200078ec0ff */
[----:B------:R-:W-:Y:S04]  /*5be0*/  IMAD.IADD R48, R45, 0x1, -R48 ;  /* 0x000000012d307824 */ /* 0x000fe800078e0a30 */
[----:B------:R-:W-:Y:S04]  /*5bf0*/  IMAD.IADD R0, R46, 0x1, R0 ;  /* 0x000000012e007824 */ /* 0x000fe800078e0200 */
[----:B------:R-:W-:Y:S01]  /*5c00*/  IMAD R48, R48, 0x100000, R0 ;  /* 0x0010000030307824 */ /* 0x000fe200078e0200 */
[----:B---3--:R-:W-:Y:S01]  /*5c10*/  @P6 SEL R67, RZ, 0x1, !P1 ;  /* 0x00000001ff436807 */ /* 0x008fe20004800000 */
[----:B----4-:R-:W-:Y:S06]  /*5c20*/  @!P6 BRA `(.L_x_97) ;  /* 0x000000000064e947 */ /* 0x010fec0003800000 */
[----:B------:R-:W-:Y:S01]  /*5c30*/  @P5 IMAD R5, R100, 0x2, R108 ;  /* 0x0000000264055824 */ /* 0x000fe200078e026c */
[----:B------:R-:W-:Y:S01]  /*5c40*/  ISETP.NE.AND P1, PT, R67, RZ, PT ;  /* 0x000000ff4300720c */ /* 0x000fe20003f25270 */
[----:B------:R-:W-:Y:S01]  /*5c50*/  IMAD.MOV.U32 R78, RZ, RZ, RZ ;  /* 0x000000ffff4e7224 */ /* 0x000fe200078e00ff */
[----:B------:R-:W-:Y:S01]  /*5c60*/  BSSY B0, `(.L_x_98) ;  /* 0x000000d000007945 */ /* 0x000fe20003800000 */
[----:B------:R-:W-:Y:S01]  /*5c70*/  @P5 IMAD.IADD R4, R99, 0x1, R5 ;  /* 0x0000000163045824 */ /* 0x000fe200078e0205 */
[----:B------:R-:W-:Y:S02]  /*5c80*/  CS2R R70, SRZ ;  /* 0x0000000000467805 */ /* 0x000fe4000001ff00 */
[----:B------:R-:W-:Y:S02]  /*5c90*/  CS2R R68, SRZ ;  /* 0x0000000000447805 */ /* 0x000fe4000001ff00 */
[----:B------:R-:W-:Y:S02]  /*5ca0*/  CS2R R76, SRZ ;  /* 0x00000000004c7805 */ /* 0x000fe4000001ff00 */
[----:B------:R-:W-:Y:S02]  /*5cb0*/  CS2R R58, SRZ ;  /* 0x00000000003a7805 */ /* 0x000fe4000001ff00 */
[----:B------:R-:W-:Y:S02]  /*5cc0*/  CS2R R56, SRZ ;  /* 0x0000000000387805 */ /* 0x000fe4000001ff00 */
[----:B------:R-:W-:Y:S02]  /*5cd0*/  CS2R R62, SRZ ;  /* 0x00000000003e7805 */ /* 0x000fe4000001ff00 */
[----:B------:R-:W-:Y:S01]  /*5ce0*/  CS2R R60, SRZ ;  /* 0x00000000003c7805 */ /* 0x000fe2000001ff00 */
[----:B------:R-:W-:Y:S06]  /*5cf0*/  @P1 BRA `(.L_x_99) ;  /* 0x00000000000c1947 */ /* 0x000fec0003800000 */
[----:B------:R-:W-:Y:S04]  /*5d00*/  SHF.L.U32 R3, R98, 0x1f, RZ ;  /* 0x0000001f62037819 */ /* 0x000fe800000006ff */
[----:B------:R-:W1:Y:S02]  /*5d10*/  SYNCS.PHASECHK.TRANS64.TRYWAIT P1, [UR48+0x90], R3 ;  /* 0x00009003ff0075a7 */ /* 0x000e640008021130 */
[----:B-1----:R-:W-:Y:S05]  /*5d20*/  @!P1 BRA `(.L_x_100) ;  /* 0x0000003c00f89947 */ /* 0x002fea0003800000 */
.L_x_99:
[----:B------:R-:W-:Y:S05]  /*5d30*/  BSYNC B0 ;  /* 0x0000000000007941 */ /* 0x000fea0003800000 */
.L_x_98:
[----:B------:R-:W-:Y:S01]  /*5d40*/  ISETP.NE.AND P1, PT, R72, RZ, PT ;  /* 0x000000ff4800720c */ /* 0x000fe20003f25270 */
[----:B------:R-:W-:Y:S11]  /*5d50*/  HFMA2 R65, -RZ, RZ, 0, 5.9604644775390625e-08 ;  /* 0x00000001ff417431 */ /* 0x000ff600000001ff */
[----:B------:R-:W-:Y:S01]  /*5d60*/  @!UPT UIADD3 URZ, UPT, UPT, URZ, URZ, URZ ;  /* 0x000000fffffff290 */ /* 0x000fe2000fffe0ff */
[----:B------:R-:W-:Y:S05]  /*5d70*/  @P1 WARPSYNC.ALL ;  /* 0x0000000000001948 */ /* 0x000fea0003800000 */
[----:B------:R3:W4:Y:S04]  /*5d80*/  @P1 LDSM.16.M88.4 R68, [R5] ;  /* 0x000000000544183b */ /* 0x0007280000000200 */
[----:B------:R3:W1:Y:S04]  /*5d90*/  @P1 LDSM.16.M88.4 R76, [R4] ;  /* 0x00000000044c183b */ /* 0x0006680000000200 */
[----:B------:R3:W1:Y:S04]  /*5da0*/  @P1 LDSM.16.M88.4 R56, [R66+UR48+0x400] ;  /* 0x000400304238183b */ /* 0x0006680008000200 */
[----:B------:R3:W1:Y:S02]  /*5db0*/  @P1 LDSM.16.M88.4 R60, [R106+0x400] ;  /* 0x000400006a3c183b */ /* 0x0006640000000200 */
.L_x_97:
[----:B------:R-:W-:Y:S05]  /*5dc0*/  BSYNC B1 ;  /* 0x0000000000017941 */ /* 0x000fea0003800000 */
.L_x_96:
[----:B-1----:R-:W-:Y:S04]  /*5dd0*/  SHF.R.U32.HI R0, RZ, 0x15, R48 ;  /* 0x00000015ff007819 */ /* 0x002fe80000011630 */
[----:B------:R-:W-:Y:S01]  /*5de0*/  LOP3.LUT P1, RZ, R0, 0x3, R93, 0x48, !PT ;  /* 0x0000000300ff7812 */ /* 0x000fe2000782485d */
[----:B------:R-:W-:Y:S01]  /*5df0*/  @!UPT UIADD3 URZ, UPT, UPT, URZ, URZ, URZ ;  /* 0x000000fffffff290 */ /* 0x000fe2000fffe0ff */
[----:B--2---:R-:W-:Y:S11]  /*5e00*/  @P0 BRA `(.L_x_101) ;  /* 0x0000000000080947 */ /* 0x004ff60003800000 */
[----:B------:R-:W1:Y:S02]  /*5e10*/  SYNCS.PHASECHK.TRANS64.TRYWAIT P0, [R64+URZ+0x100], R2 ;  /* 0x00010002400075a7 */ /* 0x000e6400080011ff */
[----:B-1----:R-:W-:Y:S05]  /*5e20*/  @!P0 BRA `(.L_x_102) ;  /* 0x0000003c00d08947 */ /* 0x002fea0003800000 */
.L_x_101:
[----:B------:R-:W-:Y:S05]  /*5e30*/  @!P1 BRA `(.L_x_103) ;  /* 0x0000000000409947 */ /* 0x000fea0003800000 */
[----:B------:R-:W3:Y:S01]  /*5e40*/  LDCU.64 UR8, c[0x4][0x70] ;  /* 0x01000e00ff0877ac */ /* 0x000ee20008000a00 */
[----:B------:R-:W-:Y:S01]  /*5e50*/  MOV R3, 0x0 ;  /* 0x0000000000037802 */ /* 0x000fe20000000f00 */
[----:B------:R-:W-:Y:S02]  /*5e60*/  HFMA2 R12, -RZ, RZ, 0, 5.9604644775390625e-08 ;  /* 0x00000001ff0c7431 */ /* 0x000fe400000001ff */
[----:B------:R-:W-:Y:S02]  /*5e70*/  IMAD.MOV.U32 R8, RZ, RZ, 0x192 ;  /* 0x00000192ff087424 */ /* 0x000fe400078e00ff */
[----:B------:R-:W-:Y:S01]  /*5e80*/  IMAD.MOV.U32 R13, RZ, RZ, RZ ;  /* 0x000000ffff0d7224 */ /* 0x000fe200078e00ff */
[----:B------:R-:W2:Y:S01]  /*5e90*/  LDCU.64 UR6, c[0x4][0x78] ;  /* 0x01000f00ff0677ac */ /* 0x000ea20008000a00 */
[----:B-1----:R-:W1:Y:S01]  /*5ea0*/  LDC.64 R2, c[0x4][R3] ;  /* 0x0100000003027b82 */ /* 0x002e620000000a00 */
[----:B------:R-:W5:Y:S01]  /*5eb0*/  LDCU.64 UR4, c[0x4][0x10] ;  /* 0x01000200ff0477ac */ /* 0x000f620008000a00 */
[----:B---3--:R-:W-:Y:S01]  /*5ec0*/  MOV R5, UR9 ;  /* 0x0000000900057c02 */ /* 0x008fe20008000f00 */
[----:B------:R-:W-:Y:S01]  /*5ed0*/  IMAD.U32 R4, RZ, RZ, UR8 ;  /* 0x00000008ff047e24 */ /* 0x000fe2000f8e00ff */
[----:B--2---:R-:W-:Y:S01]  /*5ee0*/  MOV R7, UR7 ;  /* 0x0000000700077c02 */ /* 0x004fe20008000f00 */
[----:B------:R-:W-:Y:S01]  /*5ef0*/  IMAD.U32 R6, RZ, RZ, UR6 ;  /* 0x00000006ff067e24 */ /* 0x000fe2000f8e00ff */
[----:B-----5:R-:W-:Y:S01]  /*5f00*/  MOV R11, UR5 ;  /* 0x00000005000b7c02 */ /* 0x020fe20008000f00 */
[----:B------:R-:W-:Y:S02]  /*5f10*/  IMAD.U32 R10, RZ, RZ, UR4 ;  /* 0x00000004ff0a7e24 */ /* 0x000fe4000f8e00ff */
[----:B------:R-:W-:Y:S07]  /*5f20*/  LEPC R20, `(.L_x_103) ;  /* 0x000000001014794e */ /* 0x000fee0000000000 */
[----:B-1--4-:R-:W-:Y:S05]  /*5f30*/  CALL.ABS.NOINC R2 ;  /* 0x0000000002007343 */ /* 0x012fea0003c00000 */
.L_x_103:
[----:B------:R-:W-:Y:S01]  /*5f40*/  SHF.L.U32 R50, R56, 0x10, RZ ;  /* 0x0000001038327819 */ /* 0x000fe200000006ff */
[----:B------:R-:W-:Y:S05]  /*5f50*/  WARPSYNC.ALL ;  /* 0x0000000000007948 */ /* 0x000fea0003800000 */
[----:B------:R-:W-:Y:S01]  /*5f60*/  R2UR UR4, R48 ;  /* 0x00000000300472ca */ /* 0x000fe200000e0000 */
[----:B------:R-:W-:Y:S01]  /*5f70*/  BSSY.RECONVERGENT B0, `(.L_x_104) ;  /* 0x000008b000007945 */ /* 0x000fe20003800200 */
[----:B------:R-:W-:Y:S02]  /*5f80*/  LOP3.LUT R51, R56, 0xffff0000, RZ, 0xc0, !PT ;  /* 0xffff000038337812 */ /* 0x000fe400078ec0ff */
[----:B------:R-:W-:Y:S02]  /*5f90*/  SHF.L.U32 R52, R57, 0x10, RZ ;  /* 0x0000001039347819 */ /* 0x000fe400000006ff */
[----:B------:R-:W-:Y:S02]  /*5fa0*/  SHF.L.U32 R73, R100, 0x1, RZ ;  /* 0x0000000164497819 */ /* 0x000fe400000006ff */
[----:B------:R-:W-:Y:S02]  /*5fb0*/  ISETP.NE.AND P0, PT, R101, RZ, PT ;  /* 0x000000ff6500720c */ /* 0x000fe40003f05270 */
[----:B------:R-:W-:Y:S03]  /*5fc0*/  IADD3 R108, PT, PT, R108, R73, RZ ;  /* 0x000000496c6c7210 */ /* 0x000fe60007ffe0ff */
[----:B---3--:R-:W2:Y:S01]  /*5fd0*/  LDTM.16dp256bit.x8 R4, tmem[UR4] ;  /* 0x00000004000479ee */ /* 0x008ea200081a0000 */
[----:B------:R-:W-:Y:S01]  /*5fe0*/  IADD3 R109, PT, PT, R99, R108, RZ ;  /* 0x0000006c636d7210 */ /* 0x000fe20007ffe0ff */
[C---:B--2---:R-:W-:Y:S01]  /*5ff0*/  FMUL R0, R47.reuse, R4 ;  /* 0x000000042f007220 */ /* 0x044fe20000400000 */
[C---:B-1----:R-:W-:Y:S01]  /*6000*/  FMUL R2, R47.reuse, R5 ;  /* 0x000000052f027220 */ /* 0x042fe20000400000 */
[C---:B------:R-:W-:Y:S01]  /*6010*/  FMUL R4, R47.reuse, R8 ;  /* 0x000000082f047220 */ /* 0x040fe20000400000 */
[C---:B------:R-:W-:Y:S01]  /*6020*/  FMUL R3, R47.reuse, R6 ;  /* 0x000000062f037220 */ /* 0x040fe20000400000 */
[C---:B------:R-:W-:Y:S01]  /*6030*/  FMUL R5, R47.reuse, R9 ;  /* 0x000000092f057220 */ /* 0x040fe20000400000 */
[C---:B------:R-:W-:Y:S01]  /*6040*/  FMUL R8, R47.reuse, R12 ;  /* 0x0000000c2f087220 */ /* 0x040fe20000400000 */
[C---:B------:R-:W-:Y:S01]  /*6050*/  FMUL R6, R47.reuse, R10 ;  /* 0x0000000a2f067220 */ /* 0x040fe20000400000 */
[C---:B------:R-:W-:Y:S01]  /*6060*/  FMUL R9, R47.reuse, R13 ;  /* 0x0000000d2f097220 */ /* 0x040fe20000400000 */
[----:B------:R-:W-:Y:S01]  /*6070*/  FMUL R12, R47, R16 ;  /* 0x000000102f0c7220 */ /* 0x000fe20000400000 */
[----:B------:R-:W-:Y:S01]  /*6080*/  FFMA R0, R49, R50, R0 ;  /* 0x0000003231007223 */ /* 0x000fe20000000000 */
[C---:B------:R-:W-:Y:S01]  /*6090*/  FMUL R10, R47.reuse, R14 ;  /* 0x0000000e2f0a7220 */ /* 0x040fe20000400000 */
[C---:B------:R-:W-:Y:S01]  /*60a0*/  FMUL R13, R47.reuse, R17 ;  /* 0x000000112f0d7220 */ /* 0x040fe20000400000 */
[----:B------:R-:W-:Y:S01]  /*60b0*/  FMUL R16, R47, R20 ;  /* 0x000000142f107220 */ /* 0x000fe20000400000 */
[----:B------:R-:W-:Y:S01]  /*60c0*/  FFMA R2, R49, R51, R2 ;  /* 0x0000003331027223 */ /* 0x000fe20000000002 */
[C---:B------:R-:W-:Y:S01]  /*60d0*/  FMUL R14, R47.reuse, R18 ;  /* 0x000000122f0e7220 */ /* 0x040fe20000400000 */
[C---:B------:R-:W-:Y:S01]  /*60e0*/  FMUL R17, R47.reuse, R21 ;  /* 0x000000152f117220 */ /* 0x040fe20000400000 */
[C---:B------:R-:W-:Y:S01]  /*60f0*/  FMUL R20, R47.reuse, R24 ;  /* 0x000000182f147220 */ /* 0x040fe20000400000 */
[C---:B------:R-:W-:Y:S01]  /*6100*/  FMUL R18, R47.reuse, R22 ;  /* 0x000000162f127220 */ /* 0x040fe20000400000 */
[C---:B------:R-:W-:Y:S01]  /*6110*/  FMUL R21, R47.reuse, R25 ;  /* 0x000000192f157220 */ /* 0x040fe20000400000 */
[C---:B------:R-:W-:Y:S01]  /*6120*/  FMUL R24, R47.reuse, R28 ;  /* 0x0000001c2f187220 */ /* 0x040fe20000400000 */
[C---:B------:R-:W-:Y:S01]  /*6130*/  FMUL R22, R47.reuse, R26 ;  /* 0x0000001a2f167220 */ /* 0x040fe20000400000 */
[C---:B------:R-:W-:Y:S01]  /*6140*/  FMUL R25, R47.reuse, R29 ;  /* 0x0000001d2f197220 */ /* 0x040fe20000400000 */
[----:B------:R-:W-:Y:S01]  /*6150*/  FMUL R28, R47, R32 ;  /* 0x000000202f1c7220 */ /* 0x000fe20000400000 */
[----:B------:R-:W-:Y:S01]  /*6160*/  LOP3.LUT R32, R57, 0xffff0000, RZ, 0xc0, !PT ;  /* 0xffff000039207812 */ /* 0x000fe200078ec0ff */
[C---:B------:R-:W-:Y:S01]  /*6170*/  FMUL R26, R47.reuse, R30 ;  /* 0x0000001e2f1a7220 */ /* 0x040fe20000400000 */
[----:B------:R-:W-:Y:S01]  /*6180*/  FMUL R29, R47, R33 ;  /* 0x000000212f1d7220 */ /* 0x000fe20000400000 */
[----:B------:R-:W-:Y:S01]  /*6190*/  SHF.L.U32 R33, R58, 0x10, RZ ;  /* 0x000000103a217819 */ /* 0x000fe200000006ff */
[----:B------:R-:W-:Y:S01]  /*61a0*/  FFMA R3, R49, R52, R3 ;  /* 0x0000003431037223 */ /* 0x000fe20000000003 */
[----:B------:R-:W-:Y:S01]  /*61b0*/  F2FP.BF16.F32.PACK_AB R52, R2, R0 ;  /* 0x000000000234723e */ /* 0x000fe200000010ff */
[----:B------:R-:W-:Y:S01]  /*61c0*/  FMUL R7, R47, R7 ;  /* 0x000000072f077220 */ /* 0x000fe20000400000 */
[----:B------:R-:W-:Y:S01]  /*61d0*/  SHF.L.U32 R0, R59, 0x10, RZ ;  /* 0x000000103b007819 */ /* 0x000fe200000006ff */
[----:B------:R-:W-:Y:S01]  /*61e0*/  FMUL R30, R47, R34 ;  /* 0x000000222f1e7220 */ /* 0x000fe20000400000 */
[----:B------:R-:W-:Y:S01]  /*61f0*/  LOP3.LUT R34, R58, 0xffff0000, RZ, 0xc0, !PT ;  /* 0xffff00003a227812 */ /* 0x000fe200078ec0ff */
[----:B------:R-:W-:Y:S01]  /*6200*/  FFMA R7, R49, R32, R7 ;  /* 0x0000002031077223 */ /* 0x000fe20000000007 */
[----:B------:R-:W-:Y:S01]  /*6210*/  LOP3.LUT R2, R59, 0xffff0000, RZ, 0xc0, !PT ;  /* 0xffff00003b027812 */ /* 0x000fe200078ec0ff */
[----:B------:R-:W-:Y:S01]  /*6220*/  FFMA R4, R49, R33, R4 ;  /* 0x0000002131047223 */ /* 0x000fe20000000004 */
[----:B------:R-:W-:Y:S01]  /*6230*/  FMUL R11, R47, R11 ;  /* 0x0000000b2f0b7220 */ /* 0x000fe20000400000 */
[----:B------:R-:W-:Y:S01]  /*6240*/  FFMA R5, R49, R34, R5 ;  /* 0x0000002231057223 */ /* 0x000fe20000000005 */
[----:B------:R-:W-:Y:S01]  /*6250*/  F2FP.BF16.F32.PACK_AB R53, R7, R3 ;  /* 0x000000030735723e */ /* 0x000fe200000010ff */
[C---:B------:R-:W-:Y:S01]  /*6260*/  FFMA R6, R49.reuse, R0, R6 ;  /* 0x0000000031067223 */ /* 0x040fe20000000006 */
[C---:B------:R-:W-:Y:S01]  /*6270*/  SHF.L.U32 R0, R60.reuse, 0x10, RZ ;  /* 0x000000103c007819 */ /* 0x040fe200000006ff */
[----:B------:R-:W-:Y:S01]  /*6280*/  FFMA R11, R49, R2, R11 ;  /* 0x00000002310b7223 */ /* 0x000fe2000000000b */
[----:B------:R-:W-:Y:S01]  /*6290*/  LOP3.LUT R2, R60, 0xffff0000, RZ, 0xc0, !PT ;  /* 0xffff00003c027812 */ /* 0x000fe200078ec0ff */
[----:B------:R-:W-:Y:S01]  /*62a0*/  FMUL R15, R47, R15 ;  /* 0x0000000f2f0f7220 */ /* 0x000fe20000400000 */
[----:B------:R-:W-:Y:S01]  /*62b0*/  SHF.L.U32 R3, R61, 0x10, RZ ;  /* 0x000000103d037819 */ /* 0x000fe200000006ff */
[----:B------:R-:W-:Y:S01]  /*62c0*/  FFMA R8, R49, R0, R8 ;  /* 0x0000000031087223 */ /* 0x000fe20000000008 */
[----:B------:R-:W-:Y:S01]  /*62d0*/  LOP3.LUT R0, R61, 0xffff0000, RZ, 0xc0, !PT ;  /* 0xffff00003d007812 */ /* 0x000fe200078ec0ff */
[C---:B------:R-:W-:Y:S01]  /*62e0*/  FFMA R9, R49.reuse, R2, R9 ;  /* 0x0000000231097223 */ /* 0x040fe20000000009 */
[C---:B------:R-:W-:Y:S01]  /*62f0*/  SHF.L.U32 R2, R62.reuse, 0x10, RZ ;  /* 0x000000103e027819 */ /* 0x040fe200000006ff */
[----:B------:R-:W-:Y:S01]  /*6300*/  FFMA R10, R49, R3, R10 ;  /* 0x00000003310a7223 */ /* 0x000fe2000000000a */
[----:B------:R-:W-:Y:S01]  /*6310*/  SHF.L.U32 R3, R63, 0x10, RZ ;  /* 0x000000103f037819 */ /* 0x000fe200000006ff */
[C---:B------:R-:W-:Y:S01]  /*6320*/  FFMA R15, R49.reuse, R0, R15 ;  /* 0x00000000310f7223 */ /* 0x040fe2000000000f */
[----:B------:R-:W-:Y:S01]  /*6330*/  LOP3.LUT R0, R62, 0xffff0000, RZ, 0xc0, !PT ;  /* 0xffff00003e007812 */ /* 0x000fe200078ec0ff */
[----:B------:R-:W-:Y:S01]  /*6340*/  FFMA R12, R49, R2, R12 ;  /* 0x00000002310c7223 */ /* 0x000fe2000000000c */
[C---:B----4-:R-:W-:Y:S01]  /*6350*/  SHF.L.U32 R2, R68.reuse, 0x10, RZ ;  /* 0x0000001044027819 */ /* 0x050fe200000006ff */
[----:B------:R-:W-:Y:S01]  /*6360*/  FMUL R19, R47, R19 ;  /* 0x000000132f137220 */ /* 0x000fe20000400000 */
[----:B------:R-:W-:Y:S01]  /*6370*/  F2FP.BF16.F32.PACK_AB R54, R5, R4 ;  /* 0x000000040536723e */ /* 0x000fe200000010ff */
[----:B------:R-:W-:Y:S01]  /*6380*/  FFMA R13, R49, R0, R13 ;  /* 0x00000000310d7223 */ /* 0x000fe2000000000d */
[----:B------:R-:W-:Y:S01]  /*6390*/  LOP3.LUT R0, R63, 0xffff0000, RZ, 0xc0, !PT ;  /* 0xffff00003f007812 */ /* 0x000fe200078ec0ff */
[----:B------:R-:W-:Y:S01]  /*63a0*/  FFMA R14, R49, R3, R14 ;  /* 0x00000003310e7223 */ /* 0x000fe2000000000e */
[----:B------:R-:W-:Y:S01]  /*63b0*/  LOP3.LUT R3, R68, 0xffff0000, RZ, 0xc0, !PT ;  /* 0xffff000044037812 */ /* 0x000fe200078ec0ff */
[----:B------:R-:W-:Y:S01]  /*63c0*/  FMUL R23, R47, R23 ;  /* 0x000000172f177220 */ /* 0x000fe20000400000 */
[----:B------:R-:W-:Y:S01]  /*63d0*/  F2FP.BF16.F32.PACK_AB R55, R11, R6 ;  /* 0x000000060b37723e */ /* 0x000fe200000010ff */
[----:B------:R-:W-:Y:S01]  /*63e0*/  FFMA R19, R49, R0, R19 ;  /* 0x0000000031137223 */ /* 0x000fe20000000013 */
[----:B------:R-:W-:Y:S01]  /*63f0*/  SHF.L.U32 R0, R69, 0x10, RZ ;  /* 0x0000001045007819 */ /* 0x000fe200000006ff */
[----:B------:R-:W-:Y:S01]  /*6400*/  FFMA R16, R49, R2, R16 ;  /* 0x0000000231107223 */ /* 0x000fe20000000010 */
[----:B------:R-:W-:Y:S01]  /*6410*/  LOP3.LUT R2, R69, 0xffff0000, RZ, 0xc0, !PT ;  /* 0xffff000045027812 */ /* 0x000fe200078ec0ff */
[----:B------:R-:W-:Y:S01]  /*6420*/  FFMA R17, R49, R3, R17 ;  /* 0x0000000331117223 */ /* 0x000fe20000000011 */
[----:B------:R-:W-:Y:S01]  /*6430*/  SHF.L.U32 R3, R71, 0x10, RZ ;  /* 0x0000001047037819 */ /* 0x000fe200000006ff */
        /* <DEDUP_REMOVED lines=15> */
[C---:B------:R-:W-:Y:S01]  /*6530*/  SHF.L.U32 R2, R78.reuse, 0x10, RZ ;  /* 0x000000104e027819 */ /* 0x040fe200000006ff */
[----:B------:R-:W-:Y:S01]  /*6540*/  FMUL R31, R47, R31 ;  /* 0x0000001f2f1f7220 */ /* 0x000fe20000400000 */
[----:B------:R-:W-:Y:S01]  /*6550*/  F2FP.BF16.F32.PACK_AB R8, R9, R8 ;  /* 0x000000080908723e */ /* 0x000fe200000010ff */
[----:B------:R1:W-:Y:S01]  /*6560*/  STSM.16.M88.4 [R107+0x400], R52 ;  /* 0x000400346b007844 */ /* 0x0003e20000000200 */
        /* <DEDUP_REMOVED lines=8> */
[----:B------:R-:W-:Y:S01]  /*65f0*/  LOP3.LUT R0, R79, 0xffff0000, RZ, 0xc0, !PT ;  /* 0xffff00004f007812 */ /* 0x000fe200078ec0ff */
[----:B------:R-:W-:Y:S01]  /*6600*/  FFMA R28, R49, R2, R28 ;  /* 0x00000002311c7223 */ /* 0x000fe2000000001c */
[----:B------:R-:W-:Y:S01]  /*6610*/  F2FP.BF16.F32.PACK_AB R11, R19, R14 ;  /* 0x0000000e130b723e */ /* 0x000fe200000010ff */
[----:B------:R-:W-:Y:S01]  /*6620*/  FFMA R29, R49, R3, R29 ;  /* 0x00000003311d7223 */ /* 0x000fe2000000001d */
[----:B------:R-:W-:Y:S01]  /*6630*/  F2FP.BF16.F32.PACK_AB R16, R17, R16 ;  /* 0x000000101110723e */ /* 0x000fe200000010ff */
[----:B------:R-:W-:Y:S01]  /*6640*/  FFMA R30, R49, R4, R30 ;  /* 0x00000004311e7223 */ /* 0x000fe2000000001e */
[----:B------:R-:W-:Y:S01]  /*6650*/  F2FP.BF16.F32.PACK_AB R17, R23, R18 ;  /* 0x000000121711723e */ /* 0x000fe200000010ff */
[----:B------:R1:W-:Y:S01]  /*6660*/  STSM.16.M88.4 [R106+0x400], R8 ;  /* 0x000400086a007844 */ /* 0x0003e20000000200 */
[----:B------:R-:W-:Y:S01]  /*6670*/  FFMA R35, R49, R0, R35 ;  /* 0x0000000031237223 */ /* 0x000fe20000000023 */
[----:B------:R-:W-:Y:S02]  /*6680*/  F2FP.BF16.F32.PACK_AB R18, R21, R20 ;  /* 0x000000141512723e */ /* 0x000fe400000010ff */
[----:B------:R-:W-:Y:S02]  /*6690*/  F2FP.BF16.F32.PACK_AB R19, R27, R22 ;  /* 0x000000161b13723e */ /* 0x000fe400000010ff */
[----:B------:R-:W-:Y:S02]  /*66a0*/  F2FP.BF16.F32.PACK_AB R24, R25, R24 ;  /* 0x000000181918723e */ /* 0x000fe400000010ff */
[----:B------:R-:W-:Y:S01]  /*66b0*/  F2FP.BF16.F32.PACK_AB R25, R31, R26 ;  /* 0x0000001a1f19723e */ /* 0x000fe200000010ff */
[----:B------:R1:W-:Y:S01]  /*66c0*/  STSM.16.M88.4 [R108], R16 ;  /* 0x000000106c007844 */ /* 0x0003e20000000200 */
[----:B------:R-:W-:Y:S02]  /*66d0*/  F2FP.BF16.F32.PACK_AB R26, R29, R28 ;  /* 0x0000001c1d1a723e */ /* 0x000fe400000010ff */
[----:B------:R-:W-:Y:S05]  /*66e0*/  F2FP.BF16.F32.PACK_AB R27, R35, R30 ;  /* 0x0000001e231b723e */ /* 0x000fea00000010ff */
[----:B------:R1:W-:Y:S01]  /*66f0*/  STSM.16.M88.4 [R109], R24 ;  /* 0x000000186d007844 */ /* 0x0003e20000000200 */
[----:B------:R-:W-:Y:S01]  /*6700*/  @!PT LDS RZ, [RZ] ;  /* 0x00000000fffff984 */ /* 0x000fe20000000800 */
[----:B------:R-:W-:Y:S01]  /*6710*/  @!PT LDS RZ, [RZ] ;  /* 0x00000000fffff984 */ /* 0x000fe20000000800 */
[----:B------:R-:W-:Y:S01]  /*6720*/  @!PT LDS RZ, [RZ] ;  /* 0x00000000fffff984 */ /* 0x000fe20000000800 */
[----:B------:R-:W-:Y:S01]  /*6730*/  @!PT LDS RZ, [RZ] ;  /* 0x00000000fffff984 */ /* 0x000fe20000000800 */
[----:B------:R2:W-:Y:S07]  /*6740*/  MEMBAR.ALL.CTA ;  /* 0x0000000000007992 */ /* 0x0005ee0000008000 */
[----:B--2---:R-:W2:Y:S02]  /*6750*/  FENCE.VIEW.ASYNC.S ;  /* 0x00000000000073c6 */ /* 0x004ea40000000000 */
[----:B--2---:R-:W-:Y:S06]  /*6760*/  BAR.SYNC.DEFER_BLOCKING 0x1, 0x80 ;  /* 0x0042000000007b1d */ /* 0x004fec0000010000 */
[----:B------:R-:W-:Y:S05]  /*6770*/  @P0 BRA `(.L_x_105) ;  /* 0x0000000000280947 */ /* 0x000fea0003800000 */
[----:B------:R-:W-:Y:S02]  /*6780*/  UIADD3 UR4, UPT, UPT, UR48, 0x400, URZ ;  /* 0x0000040030047890 */ /* 0x000fe4000fffe0ff */
[----:B------:R-:W-:Y:S01]  /*6790*/  UIADD3 UR6, UP0, UPT, UR52, 0x680, URZ ;  /* 0x0000068034067890 */ /* 0x000fe2000ff1e0ff */
[----:B------:R-:W-:Y:S03]  /*67a0*/  UMOV UR43, UR36 ;  /* 0x00000024002b7c82 */ /* 0x000fe60008000000 */
[----:B------:R-:W-:Y:S01]  /*67b0*/  MOV R94, UR4 ;  /* 0x00000004005e7c02 */ /* 0x000fe20008000f00 */
[----:B------:R-:W-:Y:S03]  /*67c0*/  UIADD3.X UR7, UPT, UPT, URZ, UR53, URZ, UP0, !UPT ;  /* 0x00000035ff077290 */ /* 0x000fe600087fe4ff */
[----:B------:R-:W-:Y:S11]  /*67d0*/  R2UR UR40, R94 ;  /* 0x000000005e2872ca */ /* 0x000ff600000e0000 */
[----:B------:R-:W-:Y:S02]  /*67e0*/  @!UPT UIADD3 URZ, UPT, UPT, URZ, URZ, URZ ;  /* 0x000000fffffff290 */ /* 0x000fe4000fffe0ff */
[----:B------:R2:W-:Y:S01]  /*67f0*/  UTMASTG.3D [UR40], [UR6] ;  /* 0x00000028060073b5 */ /* 0x0005e20008010000 */
[----:B------:R0:W-:Y:S01]  /*6800*/  UTMACMDFLUSH ;  /* 0x00000000000079b7 */ /* 0x0001e20000000000 */
[----:B--2---:R-:W-:Y:S04]  /*6810*/  DEPBAR.LE SB0, 0x1 ;  /* 0x000080400000791a */ /* 0x004fe80000000000 */
.L_x_105:
[----:B------:R-:W-:Y:S05]  /*6820*/  BSYNC.RECONVERGENT B0 ;  /* 0x0000000000007941 */ /* 0x000fea0003800200 */
.L_x_104:
[----:B------:R-:W-:Y:S01]  /*6830*/  BAR.SYNC.DEFER_BLOCKING 0x1, 0x80 ;  /* 0x0042000000007b1d */ /* 0x000fe20000010000 */
[----:B------:R-:W-:Y:S01]  /*6840*/  ISETP.NE.AND P1, PT, R105, RZ, PT ;  /* 0x000000ff6900720c */ /* 0x000fe20003f25270 */
[----:B------:R-:W-:Y:S01]  /*6850*/  UISETP.NE.AND UP0, UPT, UR49, URZ, UPT ;  /* 0x000000ff3100728c */ /* 0x000fe2000bf05270 */
[----:B------:R-:W-:Y:S11]  /*6860*/  LEA R2, R65, UR48, 0x3 ;  /* 0x0000003041027c11 */ /* 0x000ff6000f8e18ff */
[----:B------:R-:W-:Y:S01]  /*6870*/  @P1 SHF.L.U32 R3, R98, 0x1f, RZ ;  /* 0x0000001f62031819 */ /* 0x000fe200000006ff */
[----:B------:R-:W-:Y:S06]  /*6880*/  BRA.U !UP0, `(.L_x_106) ;  /* 0x0000000108247547 */ /* 0x000fec000b800000 */
[----:B------:R-:W-:Y:S01]  /*6890*/  IMAD.U32 R4, RZ, RZ, UR51 ;  /* 0x00000033ff047e24 */ /* 0x000fe2000f8e00ff */
[----:B------:R-:W-:Y:S01]  /*68a0*/  MOV R0, UR37 ;  /* 0x0000002500007c02 */ /* 0x000fe20008000f00 */
[----:B------:R-:W-:Y:S03]  /*68b0*/  UIADD3 UR51, UPT, UPT, UR51, 0x1, URZ ;  /* 0x0000000133337890 */ /* 0x000fe6000fffe0ff */
[----:B------:R-:W-:Y:S01]  /*68c0*/  @P1 LEA R4, R4, UR48, 0x3 ;  /* 0x0000003004041c11 */ /* 0x000fe2000f8e18ff */
[----:B------:R-:W-:Y:S04]  /*68d0*/  UISETP.NE.AND UP0, UPT, UR51, 0x4, UPT ;  /* 0x000000043300788c */ /* 0x000fe8000bf05270 */
[----:B------:R-:W-:Y:S01]  /*68e0*/  @P1 VIADD R4, R4, 0xb0 ;  /* 0x000000b004041836 */ /* 0x000fe20000000000 */
[----:B------:R-:W-:Y:S04]  /*68f0*/  USEL UR51, UR51, URZ, UP0 ;  /* 0x000000ff33337287 */ /* 0x000fe80008000000 */
[----:B------:R-:W-:Y:S04]  /*6900*/  @P1 PRMT R0, R0, 0x654, R4 ;  /* 0x0000065400001816 */ /* 0x000fe80000000004 */
[----:B------:R2:W-:Y:S04]  /*6910*/  @P1 SYNCS.ARRIVE.TRANS64.RED.A1T0 RZ, [R0+URZ], RZ ;  /* 0x000000ff00ff19a7 */ /* 0x0005e800081004ff */
.L_x_106:
[----:B------:R-:W3:Y:S01]  /*6920*/  @P1 SYNCS.PHASECHK.TRANS64.TRYWAIT P0, [R2+URZ+0x90], R3 ;  /* 0x00009003020015a7 */ /* 0x000ee200080011ff */
[----:B------:R-:W-:Y:S01]  /*6930*/  BSSY B1, `(.L_x_107) ;  /* 0x0000017000017945 */ /* 0x000fe20003800000 */
[----:B---3--:R-:W-:Y:S03]  /*6940*/  @P1 SEL R67, RZ, 0x1, !P0 ;  /* 0x00000001ff431807 */ /* 0x008fe60004000000 */
[----:B------:R-:W-:Y:S05]  /*6950*/  @!P1 BRA `(.L_x_108) ;  /* 0x0000000000509947 */ /* 0x000fea0003800000 */
[----:B------:R-:W-:Y:S01]  /*6960*/  ISETP.NE.AND P1, PT, R72, RZ, PT ;  /* 0x000000ff4800720c */ /* 0x000fe20003f25270 */
[----:B------:R-:W-:Y:S01]  /*6970*/  BSSY B0, `(.L_x_109) ;  /* 0x000000a000007945 */ /* 0x000fe20003800000 */
[----:B------:R-:W-:Y:S11]  /*6980*/  ISETP.NE.AND P0, PT, R67, RZ, PT ;  /* 0x000000ff4300720c */ /* 0x000ff60003f05270 */
[----:B------:R-:W-:Y:S04]  /*6990*/  @P1 IMAD R5, R65, 0x2000, R66 ;  /* 0x0000200041051824 */ /* 0x000fe800078e0242 */
[----:B------:R-:W-:Y:S05]  /*69a0*/  @P1 VIADD R4, R5, UR48 ;  /* 0x0000003005041c36 */ /* 0x000fea0008000000 */
[----:B------:R-:W-:Y:S01]  /*69b0*/  @P1 IADD3 R3, PT, PT, R73, R4, RZ ;  /* 0x0000000449031210 */ /* 0x000fe20007ffe0ff */
[----:B------:R-:W-:Y:S01]  /*69c0*/  @P1 IMAD.IADD R4, R99, 0x1, R4 ;  /* 0x0000000163041824 */ /* 0x000fe200078e0204 */
[----:B------:R-:W-:Y:S06]  /*69d0*/  @P0 BRA `(.L_x_110) ;  /* 0x00000000000c0947 */ /* 0x000fec0003800000 */
[----:B--2---:R-:W-:Y:S04]  /*69e0*/  SHF.L.U32 R0, R98, 0x1f, RZ ;  /* 0x0000001f62007819 */ /* 0x004fe800000006ff */
[----:B------:R-:W2:Y:S02]  /*69f0*/  SYNCS.PHASECHK.TRANS64.TRYWAIT P0, [R2+URZ+0x90], R0 ;  /* 0x00009000020075a7 */ /* 0x000ea400080011ff */
[----:B--2---:R-:W-:Y:S05]  /*6a00*/  @!P0 BRA `(.L_x_111) ;  /* 0x0000003000ec8947 */ /* 0x004fea0003800000 */
.L_x_110:
[----:B------:R-:W-:Y:S05]  /*6a10*/  BSYNC B0 ;  /* 0x0000000000007941 */ /* 0x000fea0003800000 */
.L_x_109:
[----:B------:R-:W-:Y:S02]  /*6a20*/  ISETP.NE.AND P0, PT, R72, RZ, PT ;  /* 0x000000ff4800720c */ /* 0x000fe40003f05270 */
[----:B------:R-:W-:Y:S11]  /*6a30*/  IADD3 R65, PT, PT, R65, 0x1, RZ ;  /* 0x0000000141417810 */ /* 0x000ff60007ffe0ff */
[----:B--2---:R-:W-:Y:S01]  /*6a40*/  @P0 IMAD.IADD R0, R99, 0x1, R3 ;  /* 0x0000000163000824 */ /* 0x004fe200078e0203 */
[----:B------:R-:W-:Y:S05]  /*6a50*/  @P0 WARPSYNC.ALL ;  /* 0x0000000000000948 */ /* 0x000fea0003800000 */
[----:B------:R3:W4:Y:S04]  /*6a60*/  @P0 LDSM.16.M88.4 R56, [R5+UR48+0x400] ;  /* 0x000400300538083b */ /* 0x0007280008000200 */
[----:B------:R3:W2:Y:S04]  /*6a70*/  @P0 LDSM.16.M88.4 R60, [R4+0x400] ;  /* 0x00040000043c083b */ /* 0x0006a80000000200 */
[----:B------:R3:W1:Y:S04]  /*6a80*/  @P0 LDSM.16.M88.4 R68, [R3+0x400] ;  /* 0x000400000344083b */ /* 0x0006680000000200 */
[----:B------:R3:W1:Y:S02]  /*6a90*/  @P0 LDSM.16.M88.4 R76, [R0+0x400] ;  /* 0x00040000004c083b */ /* 0x0006640000000200 */
.L_x_108:
[----:B------:R-:W-:Y:S05]  /*6aa0*/  BSYNC B1 ;  /* 0x0000000000017941 */ /* 0x000fea0003800000 */
.L_x_107:
[----:B--23--:R-:W-:Y:S05]  /*6ab0*/  VIADD R0, R48, 0x40 ;  /* 0x0000004030007836 */ /* 0x00cfea0000000000 */
[----:B------:R-:W-:Y:S04]  /*6ac0*/  SHF.R.U32.HI R0, RZ, 0x15, R0 ;  /* 0x00000015ff007819 */ /* 0x000fe80000011600 */
[----:B------:R-:W-:Y:S11]  /*6ad0*/  LOP3.LUT P0, RZ, R0, 0x3, R93, 0x48, !PT ;  /* 0x0000000300ff7812 */ /* 0x000ff6000780485d */
[----:B------:R-:W-:Y:S02]  /*6ae0*/  @!UPT UIADD3 URZ, UPT, UPT, URZ, URZ, URZ ;  /* 0x000000fffffff290 */ /* 0x000fe4000fffe0ff */
[----:B------:R-:W-:Y:S05]  /*6af0*/  @!P0 BRA `(.L_x_112) ;  /* 0x0000000000408947 */ /* 0x000fea0003800000 */
[----:B------:R-:W2:Y:S01]  /*6b00*/  LDCU.64 UR8, c[0x4][0x70] ;  /* 0x01000e00ff0877ac */ /* 0x000ea20008000a00 */
[----:B------:R-:W-:Y:S01]  /*6b10*/  MOV R3, 0x0 ;  /* 0x0000000000037802 */ /* 0x000fe20000000f00 */
[----:B------:R-:W-:Y:S02]  /*6b20*/  HFMA2 R12, -RZ, RZ, 0, 5.9604644775390625e-08 ;  /* 0x00000001ff0c7431 */ /* 0x000fe400000001ff */
[----:B-1----:R-:W-:Y:S02]  /*6b30*/  IMAD.MOV.U32 R8, RZ, RZ, 0x192 ;  /* 0x00000192ff087424 */ /* 0x002fe400078e00ff */
[----:B------:R-:W-:Y:S01]  /*6b40*/  IMAD.MOV.U32 R13, RZ, RZ, RZ ;  /* 0x000000ffff0d7224 */ /* 0x000fe200078e00ff */
[----:B------:R-:W1:Y:S01]  /*6b50*/  LDCU.64 UR6, c[0x4][0x78] ;  /* 0x01000f00ff0677ac */ /* 0x000e620008000a00 */
[----:B------:R-:W3:Y:S01]  /*6b60*/  LDC.64 R2, c[0x4][R3] ;  /* 0x0100000003027b82 */ /* 0x000ee20000000a00 */
[----:B------:R-:W5:Y:S01]  /*6b70*/  LDCU.64 UR4, c[0x4][0x10] ;  /* 0x01000200ff0477ac */ /* 0x000f620008000a00 */
[----:B--2---:R-:W-:Y:S01]  /*6b80*/  MOV R5, UR9 ;  /* 0x0000000900057c02 */ /* 0x004fe20008000f00 */
[----:B------:R-:W-:Y:S01]  /*6b90*/  IMAD.U32 R4, RZ, RZ, UR8 ;  /* 0x00000008ff047e24 */ /* 0x000fe2000f8e00ff */
[----:B-1----:R-:W-:Y:S01]  /*6ba0*/  MOV R7, UR7 ;  /* 0x0000000700077c02 */ /* 0x002fe20008000f00 */
[----:B------:R-:W-:Y:S01]  /*6bb0*/  IMAD.U32 R6, RZ, RZ, UR6 ;  /* 0x00000006ff067e24 */ /* 0x000fe2000f8e00ff */
[----:B-----5:R-:W-:Y:S01]  /*6bc0*/  MOV R11, UR5 ;  /* 0x00000005000b7c02 */ /* 0x020fe20008000f00 */
[----:B------:R-:W-:Y:S02]  /*6bd0*/  IMAD.U32 R10, RZ, RZ, UR4 ;  /* 0x00000004ff0a7e24 */ /* 0x000fe4000f8e00ff */
[----:B------:R-:W-:Y:S07]  /*6be0*/  LEPC R20, `(.L_x_112) ;  /* 0x000000001014794e */ /* 0x000fee0000000000 */
[----:B---34-:R-:W-:Y:S05]  /*6bf0*/  CALL.ABS.NOINC R2 ;  /* 0x0000000002007343 */ /* 0x018fea0003c00000 */
.L_x_112:
[----:B------:R-:W-:Y:S01]  /*6c00*/  ISETP.NE.AND P6, PT, R105, RZ, PT ;  /* 0x000000ff6900720c */ /* 0x000fe20003fc5270 */
[----:B------:R-:W-:Y:S05]  /*6c10*/  WARPSYNC.ALL ;  /* 0x0000000000007948 */ /* 0x000fea0003800000 */
[----:B------:R-:W-:Y:S01]  /*6c20*/  R2UR UR4, R48 ;  /* 0x00000000300472ca */ /* 0x000fe200000e0000 */
[----:B------:R-:W-:Y:S01]  /*6c30*/  BSSY.RECONVERGENT B0, `(.L_x_113) ;  /* 0x000008f000007945 */ /* 0x000fe20003800200 */
[----:B------:R-:W-:Y:S02]  /*6c40*/  MOV R50, UR51 ;  /* 0x0000003300327c02 */ /* 0x000fe40008000f00 */
[----:B----4-:R-:W-:Y:S02]  /*6c50*/  SHF.L.U32 R3, R56, 0x10, RZ ;  /* 0x0000001038037819 */ /* 0x010fe400000006ff */
[----:B------:R-:W-:Y:S02]  /*6c60*/  MOV R74, UR37 ;  /* 0x00000025004a7c02 */ /* 0x000fe40008000f00 */
[----:B------:R-:W-:Y:S02]  /*6c70*/  @P6 LEA R50, R50, UR48, 0x3 ;  /* 0x0000003032326c11 */ /* 0x000fe4000f8e18ff */
[----:B------:R-:W-:Y:S02]  /*6c80*/  LOP3.LUT R51, R57, 0xffff0000, RZ, 0xc0, !PT ;  /* 0xffff000039337812 */ /* 0x000fe400078ec0ff */
[----:B------:R-:W-:Y:S01]  /*6c90*/  @P6 IADD3 R50, PT, PT, R50, 0xb0, RZ ;  /* 0x000000b032326810 */ /* 0x000fe20007ffe0ff */
[----:B-1----:R-:W1:Y:S01]  /*6ca0*/  LDTM.16dp256bit.x8 R4, tmem[UR4+0x40] ;  /* 0x00004004000479ee */ /* 0x002e6200081a0000 */
[----:B------:R-:W-:Y:S02]  /*6cb0*/  ISETP.NE.AND P0, PT, R101, RZ, PT ;  /* 0x000000ff6500720c */ /* 0x000fe40003f05270 */
[----:B------:R-:W-:Y:S02]  /*6cc0*/  @P6 PRMT R74, R74, 0x654, R50 ;  /* 0x000006544a4a6816 */ /* 0x000fe40000000032 */
[----:B------:R-:W-:Y:S01]  /*6cd0*/  SHF.L.U32 R50, R57, 0x10, RZ ;  /* 0x0000001039327819 */ /* 0x000fe200000006ff */
[C---:B-1----:R-:W-:Y:S01]  /*6ce0*/  FMUL R0, R47.reuse, R4 ;  /* 0x000000042f007220 */ /* 0x042fe20000400000 */
[----:B------:R-:W-:Y:S01]  /*6cf0*/  LOP3.LUT R4, R56, 0xffff0000, RZ, 0xc0, !PT ;  /* 0xffff000038047812 */ /* 0x000fe200078ec0ff */
[C---:B------:R-:W-:Y:S01]  /*6d00*/  FMUL R2, R47.reuse, R5 ;  /* 0x000000052f027220 */ /* 0x040fe20000400000 */
[----:B------:R-:W-:Y:S01]  /*6d10*/  FMUL R7, R47, R7 ;  /* 0x000000072f077220 */ /* 0x000fe20000400000 */
[----:B------:R-:W-:Y:S01]  /*6d20*/  FFMA R0, R49, R3, R0 ;  /* 0x0000000331007223 */ /* 0x000fe20000000000 */
[----:B------:R-:W-:Y:S01]  /*6d30*/  FMUL R3, R47, R6 ;  /* 0x000000062f037220 */ /* 0x000fe20000400000 */
[----:B------:R-:W-:Y:S01]  /*6d40*/  FFMA R2, R49, R4, R2 ;  /* 0x0000000431027223 */ /* 0x000fe20000000002 */
[C---:B------:R-:W-:Y:S01]  /*6d50*/  FMUL R4, R47.reuse, R8 ;  /* 0x000000082f047220 */ /* 0x040fe20000400000 */
[C---:B------:R-:W-:Y:S01]  /*6d60*/  FMUL R8, R47.reuse, R12 ;  /* 0x0000000c2f087220 */ /* 0x040fe20000400000 */
[C---:B------:R-:W-:Y:S01]  /*6d70*/  FMUL R12, R47.reuse, R16 ;  /* 0x000000102f0c7220 */ /* 0x040fe20000400000 */
[C---:B------:R-:W-:Y:S01]  /*6d80*/  FMUL R16, R47.reuse, R20 ;  /* 0x000000142f107220 */ /* 0x040fe20000400000 */
[----:B------:R-:W-:Y:S01]  /*6d90*/  F2FP.BF16.F32.PACK_AB R52, R2, R0 ;  /* 0x000000000234723e */ /* 0x000fe200000010ff */
[C---:B------:R-:W-:Y:S01]  /*6da0*/  FMUL R20, R47.reuse, R24 ;  /* 0x000000182f147220 */ /* 0x040fe20000400000 */
[C---:B------:R-:W-:Y:S01]  /*6db0*/  LOP3.LUT R0, R58.reuse, 0xffff0000, RZ, 0xc0, !PT ;  /* 0xffff00003a007812 */ /* 0x040fe200078ec0ff */
[----:B------:R-:W-:Y:S01]  /*6dc0*/  FMUL R24, R47, R28 ;  /* 0x0000001c2f187220 */ /* 0x000fe20000400000 */
[----:B------:R-:W-:Y:S01]  /*6dd0*/  SHF.L.U32 R2, R59, 0x10, RZ ;  /* 0x000000103b027819 */ /* 0x000fe200000006ff */
[C---:B------:R-:W-:Y:S01]  /*6de0*/  FMUL R28, R47.reuse, R32 ;  /* 0x000000202f1c7220 */ /* 0x040fe20000400000 */
[----:B------:R-:W-:Y:S01]  /*6df0*/  SHF.L.U32 R32, R58, 0x10, RZ ;  /* 0x000000103a207819 */ /* 0x000fe200000006ff */
[----:B------:R-:W-:Y:S01]  /*6e00*/  FMUL R5, R47, R9 ;  /* 0x000000092f057220 */ /* 0x000fe20000400000 */
[C---:B------:R-:W-:Y:S01]  /*6e10*/  FFMA R3, R49.reuse, R50, R3 ;  /* 0x0000003231037223 */ /* 0x040fe20000000003 */
[----:B------:R-:W-:Y:S01]  /*6e20*/  FFMA R7, R49, R51, R7 ;  /* 0x0000003331077223 */ /* 0x000fe20000000007 */
[----:B------:R-:W-:Y:S01]  /*6e30*/  FMUL R6, R47, R10 ;  /* 0x0000000a2f067220 */ /* 0x000fe20000400000 */
[----:B------:R-:W-:Y:S01]  /*6e40*/  FFMA R4, R49, R32, R4 ;  /* 0x0000002031047223 */ /* 0x000fe20000000004 */
[----:B------:R-:W-:Y:S01]  /*6e50*/  LOP3.LUT R32, R59, 0xffff0000, RZ, 0xc0, !PT ;  /* 0xffff00003b207812 */ /* 0x000fe200078ec0ff */
[----:B------:R-:W-:Y:S01]  /*6e60*/  FFMA R5, R49, R0, R5 ;  /* 0x0000000031057223 */ /* 0x000fe20000000005 */
[C---:B------:R-:W-:Y:S01]  /*6e70*/  SHF.L.U32 R0, R60.reuse, 0x10, RZ ;  /* 0x000000103c007819 */ /* 0x040fe200000006ff */
[----:B------:R-:W-:Y:S01]  /*6e80*/  FMUL R11, R47, R11 ;  /* 0x0000000b2f0b7220 */ /* 0x000fe20000400000 */
[----:B------:R-:W-:Y:S01]  /*6e90*/  F2FP.BF16.F32.PACK_AB R53, R7, R3 ;  /* 0x000000030735723e */ /* 0x000fe200000010ff */
[C---:B------:R-:W-:Y:S01]  /*6ea0*/  FFMA R6, R49.reuse, R2, R6 ;  /* 0x0000000231067223 */ /* 0x040fe20000000006 */
[----:B------:R-:W-:Y:S01]  /*6eb0*/  LOP3.LUT R2, R60, 0xffff0000, RZ, 0xc0, !PT ;  /* 0xffff00003c027812 */ /* 0x000fe200078ec0ff */
[----:B------:R-:W-:Y:S01]  /*6ec0*/  FFMA R11, R49, R32, R11 ;  /* 0x00000020310b7223 */ /* 0x000fe2000000000b */
[----:B------:R-:W-:Y:S01]  /*6ed0*/  SHF.L.U32 R3, R61, 0x10, RZ ;  /* 0x000000103d037819 */ /* 0x000fe200000006ff */
[----:B------:R-:W-:Y:S01]  /*6ee0*/  FFMA R8, R49, R0, R8 ;  /* 0x0000000031087223 */ /* 0x000fe20000000008 */
[----:B------:R-:W-:Y:S01]  /*6ef0*/  LOP3.LUT R0, R61, 0xffff0000, RZ, 0xc0, !PT ;  /* 0xffff00003d007812 */ /* 0x000fe200078ec0ff */
[----:B------:R-:W-:Y:S01]  /*6f00*/  FMUL R9, R47, R13 ;  /* 0x0000000d2f097220 */ /* 0x000fe20000400000 */
[----:B------:R-:W-:Y:S01]  /*6f10*/  F2FP.BF16.F32.PACK_AB R54, R5, R4 ;  /* 0x000000040536723e */ /* 0x000fe200000010ff */
[----:B------:R-:W-:Y:S01]  /*6f20*/  FMUL R10, R47, R14 ;  /* 0x0000000e2f0a7220 */ /* 0x000fe20000400000 */
[----:B------:R-:W-:Y:S01]  /*6f30*/  SHF.L.U32 R4, R77, 0x10, RZ ;  /* 0x000000104d047819 */ /* 0x000fe200000006ff */
[----:B------:R-:W-:Y:S01]  /*6f40*/  FMUL R15, R47, R15 ;  /* 0x0000000f2f0f7220 */ /* 0x000fe20000400000 */
[----:B------:R-:W-:Y:S01]  /*6f50*/  F2FP.BF16.F32.PACK_AB R55, R11, R6 ;  /* 0x000000060b37723e */ /* 0x000fe200000010ff */
[C---:B------:R-:W-:Y:S01]  /*6f60*/  FFMA R9, R49.reuse, R2, R9 ;  /* 0x0000000231097223 */ /* 0x040fe20000000009 */
[C---:B------:R-:W-:Y:S01]  /*6f70*/  SHF.L.U32 R2, R62.reuse, 0x10, RZ ;  /* 0x000000103e027819 */ /* 0x040fe200000006ff */
[C---:B------:R-:W-:Y:S01]  /*6f80*/  FFMA R10, R49.reuse, R3, R10 ;  /* 0x00000003310a7223 */ /* 0x040fe2000000000a */
[----:B------:R-:W-:Y:S01]  /*6f90*/  LOP3.LUT R3, R62, 0xffff0000, RZ, 0xc0, !PT ;  /* 0xffff00003e037812 */ /* 0x000fe200078ec0ff */
[----:B------:R-:W-:Y:S01]  /*6fa0*/  FFMA R15, R49, R0, R15 ;  /* 0x00000000310f7223 */ /* 0x000fe2000000000f */
[----:B------:R-:W-:Y:S01]  /*6fb0*/  SHF.L.U32 R0, R63, 0x10, RZ ;  /* 0x000000103f007819 */ /* 0x000fe200000006ff */
[----:B------:R-:W-:Y:S01]  /*6fc0*/  FMUL R13, R47, R17 ;  /* 0x000000112f0d7220 */ /* 0x000fe20000400000 */
[----:B------:R-:W-:Y:S01]  /*6fd0*/  F2FP.BF16.F32.PACK_AB R8, R9, R8 ;  /* 0x000000080908723e */ /* 0x000fe200000010ff */
[----:B------:R-:W-:Y:S01]  /*6fe0*/  FMUL R14, R47, R18 ;  /* 0x000000122f0e7220 */ /* 0x000fe20000400000 */
[----:B------:R-:W-:Y:S01]  /*6ff0*/  LOP3.LUT R5, R79, 0xffff0000, RZ, 0xc0, !PT ;  /* 0xffff00004f057812 */ /* 0x000fe200078ec0ff */
[----:B------:R-:W-:Y:S01]  /*7000*/  FFMA R12, R49, R2, R12 ;  /* 0x00000002310c7223 */ /* 0x000fe2000000000c */
[----:B------:R-:W-:Y:S01]  /*7010*/  LOP3.LUT R2, R63, 0xffff0000, RZ, 0xc0, !PT ;  /* 0xffff00003f027812 */ /* 0x000fe200078ec0ff */
[----:B------:R-:W-:Y:S01]  /*7020*/  FFMA R13, R49, R3, R13 ;  /* 0x00000003310d7223 */ /* 0x000fe2000000000d */
[----:B------:R-:W-:Y:S01]  /*7030*/  SHF.L.U32 R3, R69, 0x10, RZ ;  /* 0x0000001045037819 */ /* 0x000fe200000006ff */
[----:B------:R-:W-:Y:S01]  /*7040*/  FFMA R14, R49, R0, R14 ;  /* 0x00000000310e7223 */ /* 0x000fe2000000000e */
[C---:B------:R-:W-:Y:S01]  /*7050*/  SHF.L.U32 R0, R68.reuse, 0x10, RZ ;  /* 0x0000001044007819 */ /* 0x040fe200000006ff */
[----:B------:R-:W-:Y:S01]  /*7060*/  FMUL R19, R47, R19 ;  /* 0x000000132f137220 */ /* 0x000fe20000400000 */
[----:B------:R-:W-:Y:S01]  /*7070*/  F2FP.BF16.F32.PACK_AB R9, R15, R10 ;  /* 0x0000000a0f09723e */ /* 0x000fe200000010ff */
[----:B------:R-:W-:Y:S01]  /*7080*/  FMUL R17, R47, R21 ;  /* 0x000000152f117220 */ /* 0x000fe20000400000 */
[----:B------:R-:W-:Y:S01]  /*7090*/  F2FP.BF16.F32.PACK_AB R10, R13, R12 ;  /* 0x0000000c0d0a723e */ /* 0x000fe200000010ff */
[C---:B------:R-:W-:Y:S01]  /*70a0*/  FFMA R19, R49.reuse, R2, R19 ;  /* 0x0000000231137223 */ /* 0x040fe20000000013 */
[----:B------:R-:W-:Y:S01]  /*70b0*/  LOP3.LUT R2, R68, 0xffff0000, RZ, 0xc0, !PT ;  /* 0xffff000044027812 */ /* 0x000fe200078ec0ff */
[----:B------:R-:W-:Y:S01]  /*70c0*/  FFMA R16, R49, R0, R16 ;  /* 0x0000000031107223 */ /* 0x000fe20000000010 */
[----:B------:R-:W-:Y:S01]  /*70d0*/  LOP3.LUT R0, R69, 0xffff0000, RZ, 0xc0, !PT ;  /* 0xffff000045007812 */ /* 0x000fe200078ec0ff */
[----:B------:R-:W-:Y:S01]  /*70e0*/  FMUL R18, R47, R22 ;  /* 0x000000162f127220 */ /* 0x000fe20000400000 */
[----:B------:R-:W-:Y:S01]  /*70f0*/  F2FP.BF16.F32.PACK_AB R11, R19, R14 ;  /* 0x0000000e130b723e */ /* 0x000fe200000010ff */
[----:B------:R-:W-:Y:S01]  /*7100*/  FMUL R23, R47, R23 ;  /* 0x000000172f177220 */ /* 0x000fe20000400000 */
[C---:B------:R-:W-:Y:S01]  /*7110*/  FFMA R17, R49.reuse, R2, R17 ;  /* 0x0000000231117223 */ /* 0x040fe20000000011 */
[C---:B------:R-:W-:Y:S01]  /*7120*/  SHF.L.U32 R2, R70.reuse, 0x10, RZ ;  /* 0x0000001046027819 */ /* 0x040fe200000006ff */
[----:B------:R-:W-:Y:S01]  /*7130*/  FFMA R18, R49, R3, R18 ;  /* 0x0000000331127223 */ /* 0x000fe20000000012 */
[----:B------:R-:W-:Y:S01]  /*7140*/  SHF.L.U32 R3, R71, 0x10, RZ ;  /* 0x0000001047037819 */ /* 0x000fe200000006ff */
[----:B------:R-:W-:Y:S01]  /*7150*/  FFMA R23, R49, R0, R23 ;  /* 0x0000000031177223 */ /* 0x000fe20000000017 */
[----:B------:R-:W-:Y:S01]  /*7160*/  LOP3.LUT R0, R70, 0xffff0000, RZ, 0xc0, !PT ;  /* 0xffff000046007812 */ /* 0x000fe200078ec0ff */
[----:B------:R-:W-:Y:S01]  /*7170*/  FMUL R21, R47, R25 ;  /* 0x000000192f157220 */ /* 0x000fe20000400000 */
[----:B------:R-:W-:Y:S01]  /*7180*/  F2FP.BF16.F32.PACK_AB R16, R17, R16 ;  /* 0x000000101110723e */ /* 0x000fe200000010ff */
[----:B------:R-:W-:Y:S01]  /*7190*/  FMUL R22, R47, R26 ;  /* 0x0000001a2f167220 */ /* 0x000fe20000400000 */
[----:B------:R-:W-:Y:S01]  /*71a0*/  F2FP.BF16.F32.PACK_AB R17, R23, R18 ;  /* 0x000000121711723e */ /* 0x000fe200000010ff */
[C---:B------:R-:W-:Y:S01]  /*71b0*/  FFMA R20, R49.reuse, R2, R20 ;  /* 0x0000000231147223 */ /* 0x040fe20000000014 */
[C---:B------:R-:W-:Y:S01]  /*71c0*/  SHF.L.U32 R2, R76.reuse, 0x10, RZ ;  /* 0x000000104c027819 */ /* 0x040fe200000006ff */
[----:B------:R1:W-:Y:S01]  /*71d0*/  STSM.16.M88.4 [R107+0x2400], R52 ;  /* 0x002400346b007844 */ /* 0x0003e20000000200 */
[----:B------:R-:W-:Y:S01]  /*71e0*/  FFMA R21, R49, R0, R21 ;  /* 0x0000000031157223 */ /* 0x000fe20000000015 */
[----:B------:R-:W-:Y:S01]  /*71f0*/  LOP3.LUT R0, R71, 0xffff0000, RZ, 0xc0, !PT ;  /* 0xffff000047007812 */ /* 0x000fe200078ec0ff */
[----:B------:R-:W-:Y:S01]  /*7200*/  FFMA R22, R49, R3, R22 ;  /* 0x0000000331167223 */ /* 0x000fe20000000016 */
[----:B------:R-:W-:Y:S04]  /*7210*/  LOP3.LUT R3, R76, 0xffff0000, RZ, 0xc0, !PT ;  /* 0xffff00004c037812 */ /* 0x000fe800078ec0ff */
[----:B------:R1:W-:Y:S01]  /*7220*/  STSM.16.M88.4 [R106+0x2400], R8 ;  /* 0x002400086a007844 */ /* 0x0003e20000000200 */
[----:B------:R-:W-:Y:S01]  /*7230*/  F2FP.BF16.F32.PACK_AB R18, R21, R20 ;  /* 0x000000141512723e */ /* 0x000fe200000010ff */
[C---:B------:R-:W-:Y:S01]  /*7240*/  FMUL R27, R47.reuse, R27 ;  /* 0x0000001b2f1b7220 */ /* 0x040fe20000400000 */
[C---:B------:R-:W-:Y:S01]  /*7250*/  FMUL R25, R47.reuse, R29 ;  /* 0x0000001d2f197220 */ /* 0x040fe20000400000 */
[C---:B------:R-:W-:Y:S01]  /*7260*/  FMUL R26, R47.reuse, R30 ;  /* 0x0000001e2f1a7220 */ /* 0x040fe20000400000 */
[----:B------:R-:W-:Y:S01]  /*7270*/  FMUL R31, R47, R31 ;  /* 0x0000001f2f1f7220 */ /* 0x000fe20000400000 */
[----:B------:R-:W-:Y:S01]  /*7280*/  FFMA R27, R49, R0, R27 ;  /* 0x00000000311b7223 */ /* 0x000fe2000000001b */
[----:B------:R-:W-:Y:S01]  /*7290*/  LOP3.LUT R0, R77, 0xffff0000, RZ, 0xc0, !PT ;  /* 0xffff00004d007812 */ /* 0x000fe200078ec0ff */
[C---:B------:R-:W-:Y:S01]  /*72a0*/  FFMA R24, R49.reuse, R2, R24 ;  /* 0x0000000231187223 */ /* 0x040fe20000000018 */
[C---:B------:R-:W-:Y:S01]  /*72b0*/  FFMA R25, R49.reuse, R3, R25 ;  /* 0x0000000331197223 */ /* 0x040fe20000000019 */
[C---:B------:R-:W-:Y:S01]  /*72c0*/  SHF.L.U32 R2, R78.reuse, 0x10, RZ ;  /* 0x000000104e027819 */ /* 0x040fe200000006ff */
[----:B------:R-:W-:Y:S01]  /*72d0*/  FFMA R26, R49, R4, R26 ;  /* 0x00000004311a7223 */ /* 0x000fe2000000001a */
[----:B------:R-:W-:Y:S01]  /*72e0*/  LOP3.LUT R3, R78, 0xffff0000, RZ, 0xc0, !PT ;  /* 0xffff00004e037812 */ /* 0x000fe200078ec0ff */
[----:B------:R-:W-:Y:S01]  /*72f0*/  FMUL R29, R47, R33 ;  /* 0x000000212f1d7220 */ /* 0x000fe20000400000 */
[----:B------:R-:W-:Y:S01]  /*7300*/  SHF.L.U32 R4, R79, 0x10, RZ ;  /* 0x000000104f047819 */ /* 0x000fe200000006ff */
[----:B------:R-:W-:Y:S01]  /*7310*/  FMUL R30, R47, R34 ;  /* 0x000000222f1e7220 */ /* 0x000fe20000400000 */
[----:B------:R-:W-:Y:S01]  /*7320*/  FFMA R31, R49, R0, R31 ;  /* 0x00000000311f7223 */ /* 0x000fe2000000001f */
[----:B------:R-:W-:Y:S01]  /*7330*/  FMUL R35, R47, R35 ;  /* 0x000000232f237220 */ /* 0x000fe20000400000 */
[C---:B------:R-:W-:Y:S01]  /*7340*/  FFMA R28, R49.reuse, R2, R28 ;  /* 0x00000002311c7223 */ /* 0x040fe2000000001c */
[C---:B------:R-:W-:Y:S01]  /*7350*/  FFMA R29, R49.reuse, R3, R29 ;  /* 0x00000003311d7223 */ /* 0x040fe2000000001d */
[C---:B------:R-:W-:Y:S01]  /*7360*/  FFMA R30, R49.reuse, R4, R30 ;  /* 0x00000004311e7223 */ /* 0x040fe2000000001e */
[----:B------:R-:W-:Y:S01]  /*7370*/  FFMA R35, R49, R5, R35 ;  /* 0x0000000531237223 */ /* 0x000fe20000000023 */
[----:B------:R-:W-:Y:S02]  /*7380*/  F2FP.BF16.F32.PACK_AB R19, R27, R22 ;  /* 0x000000161b13723e */ /* 0x000fe400000010ff */
[----:B------:R-:W-:Y:S02]  /*7390*/  F2FP.BF16.F32.PACK_AB R24, R25, R24 ;  /* 0x000000181918723e */ /* 0x000fe400000010ff */
[----:B------:R-:W-:Y:S01]  /*73a0*/  F2FP.BF16.F32.PACK_AB R25, R31, R26 ;  /* 0x0000001a1f19723e */ /* 0x000fe200000010ff */
[----:B------:R1:W-:Y:S01]  /*73b0*/  STSM.16.M88.4 [R108+0x2000], R16 ;  /* 0x002000106c007844 */ /* 0x0003e20000000200 */
[----:B------:R-:W-:Y:S02]  /*73c0*/  F2FP.BF16.F32.PACK_AB R26, R29, R28 ;  /* 0x0000001c1d1a723e */ /* 0x000fe400000010ff */
[----:B------:R-:W-:Y:S02]  /*73d0*/  F2FP.BF16.F32.PACK_AB R27, R35, R30 ;  /* 0x0000001e231b723e */ /* 0x000fe400000010ff */
[----:B------:R-:W-:Y:S02]  /*73e0*/  LEA R0, R65, UR48, 0x3 ;  /* 0x0000003041007c11 */ /* 0x000fe4000f8e18ff */
[----:B------:R-:W-:Y:S01]  /*73f0*/  @P6 SHF.L.U32 R2, R98, 0x1f, RZ ;  /* 0x0000001f62026819 */ /* 0x000fe200000006ff */
[----:B------:R1:W-:Y:S01]  /*7400*/  STSM.16.M88.4 [R109+0x2000], R24 ;  /* 0x002000186d007844 */ /* 0x0003e20000000200 */
        /* <DEDUP_REMOVED lines=8> */
[----:B------:R-:W-:Y:S02]  /*7490*/  UIADD3 UR8, UP0, UPT, UR52, 0x680, URZ ;  /* 0x0000068034087890 */ /* 0x000fe4000ff1e0ff */
[----:B------:R-:W-:Y:S02]  /*74a0*/  UIADD3 UR5, UPT, UPT, UR41, 0x40, URZ ;  /* 0x0000004029057890 */ /* 0x000fe4000fffe0ff */
[----:B------:R-:W-:Y:S02]  /*74b0*/  UIADD3 UR4, UPT, UPT, UR48, 0x2400, URZ ;  /* 0x0000240030047890 */ /* 0x000fe4000fffe0ff */
[----:B------:R-:W-:Y:S01]  /*74c0*/  UIADD3.X UR9, UPT, UPT, URZ, UR53, URZ, UP0, !UPT ;  /* 0x00000035ff097290 */ /* 0x000fe200087fe4ff */
[----:B------:R-:W-:Y:S01]  /*74d0*/  UMOV UR6, UR42 ;  /* 0x0000002a00067c82 */ /* 0x000fe20008000000 */
[----:B------:R-:W-:Y:S07]  /*74e0*/  UMOV UR7, UR36 ;  /* 0x0000002400077c82 */ /* 0x000fee0008000000 */
[----:B------:R2:W-:Y:S01]  /*74f0*/  UTMASTG.3D [UR4], [UR8] ;  /* 0x00000004080073b5 */ /* 0x0005e20008010000 */
[----:B------:R0:W-:Y:S01]  /*7500*/  UTMACMDFLUSH ;  /* 0x00000000000079b7 */ /* 0x0001e20000000000 */
[----:B--2---:R-:W-:Y:S04]  /*7510*/  DEPBAR.LE SB0, 0x1 ;  /* 0x000080400000791a */ /* 0x004fe80000000000 */
.L_x_114:
[----:B------:R-:W-:Y:S05]  /*7520*/  BSYNC.RECONVERGENT B0 ;  /* 0x0000000000007941 */ /* 0x000fea0003800200 */
.L_x_113:
[----:B------:R-:W-:Y:S01]  /*7530*/  BAR.SYNC.DEFER_BLOCKING 0x1, 0x80 ;  /* 0x0042000000007b1d */ /* 0x000fe20000010000 */
[----:B------:R-:W-:Y:S04]  /*7540*/  UIADD3 UR40, UPT, UPT, UR51, 0x1, URZ ;  /* 0x0000000133287890 */ /* 0x000fe8000fffe0ff */
[----:B------:R-:W-:Y:S04]  /*7550*/  UISETP.NE.AND UP0, UPT, UR40, 0x4, UPT ;  /* 0x000000042800788c */ /* 0x000fe8000bf05270 */
[----:B------:R-:W-:Y:S01]  /*7560*/  USEL UR40, UR40, URZ, UP0 ;  /* 0x000000ff28287287 */ /* 0x000fe20008000000 */
[----:B------:R2:W-:Y:S01]  /*7570*/  @P6 SYNCS.ARRIVE.TRANS64.RED.A1T0 RZ, [R74+URZ], RZ ;  /* 0x000000ff4aff69a7 */ /* 0x0005e200081004ff */
[----:B------:R-:W-:Y:S01]  /*7580*/  BSSY B1, `(.L_x_115) ;  /* 0x0000018000017945 */ /* 0x000fe20003800000 */
[----:B------:R-:W3:Y:S02]  /*7590*/  @P6 SYNCS.PHASECHK.TRANS64.TRYWAIT P0, [R0+URZ+0x90], R2 ;  /* 0x00009002000065a7 */ /* 0x000ee400080011ff */
[----:B---3--:R-:W-:Y:S01]  /*75a0*/  @P6 SEL R67, RZ, 0x1, !P0 ;  /* 0x00000001ff436807 */ /* 0x008fe20004000000 */
[----:B--2---:R-:W-:Y:S06]  /*75b0*/  @!P6 BRA `(.L_x_116) ;  /* 0x000000000050e947 */ /* 0x004fec0003800000 */
        /* <DEDUP_REMOVED lines=8> */
[----:B------:R-:W-:Y:S04]  /*7640*/  SHF.L.U32 R5, R98, 0x1f, RZ ;  /* 0x0000001f62057819 */ /* 0x000fe800000006ff */
[----:B------:R-:W2:Y:S02]  /*7650*/  SYNCS.PHASECHK.TRANS64.TRYWAIT P0, [R0+URZ+0x90], R5 ;  /* 0x00009005000075a7 */ /* 0x000ea400080011ff */
[----:B--2---:R-:W-:Y:S05]  /*7660*/  @!P0 BRA `(.L_x_119) ;  /* 0x0000002400e88947 */ /* 0x004fea0003800000 */
.L_x_118:
[----:B------:R-:W-:Y:S05]  /*7670*/  BSYNC B0 ;  /* 0x0000000000007941 */ /* 0x000fea0003800000 */
.L_x_117:
[----:B------:R-:W-:Y:S02]  /*7680*/  ISETP.NE.AND P0, PT, R72, RZ, PT ;  /* 0x000000ff4800720c */ /* 0x000fe40003f05270 */
[----:B------:R-:W-:Y:S11]  /*7690*/  IADD3 R65, PT, PT, R65, 0x1, RZ ;  /* 0x0000000141417810 */ /* 0x000ff60007ffe0ff */
[----:B--2---:R-:W-:Y:S01]  /*76a0*/  @P0 IMAD.IADD R0, R99, 0x1, R2 ;  /* 0x0000000163000824 */ /* 0x004fe200078e0202 */
[----:B------:R-:W-:Y:S05]  /*76b0*/  @P0 WARPSYNC.ALL ;  /* 0x0000000000000948 */ /* 0x000fea0003800000 */
[----:B------:R2:W3:Y:S04]  /*76c0*/  @P0 LDSM.16.M88.4 R56, [R4+UR48+0x400] ;  /* 0x000400300438083b */ /* 0x0004e80008000200 */
[----:B------:R2:W4:Y:S04]  /*76d0*/  @P0 LDSM.16.M88.4 R60, [R3+0x400] ;  /* 0x00040000033c083b */ /* 0x0005280000000200 */
[----:B------:R2:W1:Y:S04]  /*76e0*/  @P0 LDSM.16.M88.4 R68, [R2+0x400] ;  /* 0x000400000244083b */ /* 0x0004680000000200 */
[----:B------:R2:W1:Y:S02]  /*76f0*/  @P0 LDSM.16.M88.4 R76, [R0+0x400] ;  /* 0x00040000004c083b */ /* 0x0004640000000200 */
.L_x_116:
[----:B------:R-:W-:Y:S05]  /*7700*/  BSYNC B1 ;  /* 0x0000000000017941 */ /* 0x000fea0003800000 */
.L_x_115:
[----:B--2---:R-:W-:Y:S05]  /*7710*/  VIADD R0, R48, 0x80 ;  /* 0x0000008030007836 */ /* 0x004fea0000000000 */
        /* <DEDUP_REMOVED lines=20> */
.L_x_120:
[----:B------:R-:W-:Y:S01]  /*7860*/  ISETP.NE.AND P6, PT, R105, RZ, PT ;  /* 0x000000ff6900720c */ /* 0x000fe20003fc5270 */
[----:B------:R-:W-:Y:S05]  /*7870*/  WARPSYNC.ALL ;  /* 0x0000000000007948 */ /* 0x000fea0003800000 */
[----:B------:R-:W-:Y:S01]  /*7880*/  R2UR UR4, R48 ;  /* 0x00000000300472ca */ /* 0x000fe200000e0000 */
[----:B------:R-:W-:Y:S01]  /*7890*/  BSSY.RECONVERGENT B0, `(.L_x_121) ;  /* 0x000008f000007945 */ /* 0x000fe20003800200 */
[----:B------:R-:W-:Y:S02]  /*78a0*/  MOV R50, UR40 ;  /* 0x0000002800327c02 */ /* 0x000fe40008000f00 */
[----:B---3--:R-:W-:Y:S02]  /*78b0*/  SHF.L.U32 R3, R56, 0x10, RZ ;  /* 0x0000001038037819 */ /* 0x008fe400000006ff */
        /* <DEDUP_REMOVED lines=33> */
[C---:B----4-:R-:W-:Y:S01]  /*7ad0*/  SHF.L.U32 R0, R60.reuse, 0x10, RZ ;  /* 0x000000103c007819 */ /* 0x050fe200000006ff */
        /* <DEDUP_REMOVED lines=106> */
.L_x_122:
[----:B------:R-:W-:Y:S05]  /*8180*/  BSYNC.RECONVERGENT B0 ;  /* 0x0000000000007941 */ /* 0x000fea0003800200 */
.L_x_121:
        /* <DEDUP_REMOVED lines=20> */
.L_x_126:
[----:B------:R-:W-:Y:S05]  /*82d0*/  BSYNC B0 ;  /* 0x0000000000007941 */ /* 0x000fea0003800000 */
.L_x_125:
[----:B------:R-:W-:Y:S11]  /*82e0*/  ISETP.NE.AND P0, PT, R72, RZ, PT ;  /* 0x000000ff4800720c */ /* 0x000ff60003f05270 */
[----:B------:R-:W-:Y:S02]  /*82f0*/  @!UPT UIADD3 URZ, UPT, UPT, URZ, URZ, URZ ;  /* 0x000000fffffff290 */ /* 0x000fe4000fffe0ff */
[----:B--2---:R-:W-:Y:S01]  /*8300*/  @P0 IADD3 R0, PT, PT, R99, R73, RZ ;  /* 0x0000004963000210 */ /* 0x004fe20007ffe0ff */
[----:B------:R-:W-:Y:S05]  /*8310*/  @P0 WARPSYNC.ALL ;  /* 0x0000000000000948 */ /* 0x000fea0003800000 */
[----:B------:R2:W3:Y:S04]  /*8320*/  @P0 LDSM.16.M88.4 R56, [R65+UR48+0x400] ;  /* 0x000400304138083b */ /* 0x0004e80008000200 */
[----:B------:R2:W4:Y:S04]  /*8330*/  @P0 LDSM.16.M88.4 R60, [R3+0x400] ;  /* 0x00040000033c083b */ /* 0x0005280000000200 */
[----:B------:R2:W1:Y:S04]  /*8340*/  @P0 LDSM.16.M88.4 R68, [R73+0x400] ;  /* 0x000400004944083b */ /* 0x0004680000000200 */
[----:B------:R2:W1:Y:S02]  /*8350*/  @P0 LDSM.16.M88.4 R76, [R0+0x400] ;  /* 0x00040000004c083b */ /* 0x0004640000000200 */
.L_x_124:
[----:B------:R-:W-:Y:S05]  /*8360*/  BSYNC B1 ;  /* 0x0000000000017941 */ /* 0x000fea0003800000 */
.L_x_123:
        /* <DEDUP_REMOVED lines=21> */
.L_x_128:
[----:B------:R-:W-:Y:S01]  /*84c0*/  ISETP.NE.AND P0, PT, R101, RZ, PT ;  /* 0x000000ff6500720c */ /* 0x000fe20003f05270 */
[----:B------:R-:W-:Y:S05]  /*84d0*/  WARPSYNC.ALL ;  /* 0x0000000000007948 */ /* 0x000fea0003800000 */
[----:B------:R-:W-:Y:S01]  /*84e0*/  R2UR UR4, R48 ;  /* 0x00000000300472ca */ /* 0x000fe200000e0000 */
[----:B------:R-:W-:Y:S01]  /*84f0*/  BSSY.RECONVERGENT B0, `(.L_x_129) ;  /* 0x000008c000007945 */ /* 0x000fe20003800200 */
[C---:B---3--:R-:W-:Y:S02]  /*8500*/  SHF.L.U32 R0, R56.reuse, 0x10, RZ ;  /* 0x0000001038007819 */ /* 0x048fe400000006ff */
[----:B------:R-:W-:Y:S02]  /*8510*/  LOP3.LUT R2, R56, 0xffff0000, RZ, 0xc0, !PT ;  /* 0xffff000038027812 */ /* 0x000fe400078ec0ff */
[C---:B------:R-:W-:Y:S02]  /*8520*/  SHF.L.U32 R3, R57.reuse, 0x10, RZ ;  /* 0x0000001039037819 */ /* 0x040fe400000006ff */
[----:B------:R-:W-:Y:S02]  /*8530*/  LOP3.LUT R48, R57, 0xffff0000, RZ, 0xc0, !PT ;  /* 0xffff000039307812 */ /* 0x000fe400078ec0ff */
[C---:B------:R-:W-:Y:S02]  /*8540*/  SHF.L.U32 R50, R58.reuse, 0x10, RZ ;  /* 0x000000103a327819 */ /* 0x040fe400000006ff */
[----:B------:R-:W-:Y:S01]  /*8550*/  LOP3.LUT R51, R58, 0xffff0000, RZ, 0xc0, !PT ;  /* 0xffff00003a337812 */ /* 0x000fe200078ec0ff */
[----:B-1----:R-:W1:Y:S01]  /*8560*/  LDTM.16dp256bit.x8 R4, tmem[UR4+0xc0] ;  /* 0x0000c004000479ee */ /* 0x002e6200081a0000 */
[C---:B------:R-:W-:Y:S01]  /*8570*/  SHF.L.U32 R52, R59.reuse, 0x10, RZ ;  /* 0x000000103b347819 */ /* 0x040fe200000006ff */
[----:B------:R-:W-:Y:S01]  /*8580*/  NOP ;  /* 0x0000000000007918 */ /* 0x000fe20000000000 */
[----:B------:R-:W-:Y:S02]  /*8590*/  LOP3.LUT R53, R59, 0xffff0000, RZ, 0xc0, !PT ;  /* 0xffff00003b357812 */ /* 0x000fe400078ec0ff */
[----:B------:R-:W-:Y:S02]  /*85a0*/  R2UR UR5, R64 ;  /* 0x00000000400572ca */ /* 0x000fe400000e0000 */
[C---:B----4-:R-:W-:Y:S02]  /*85b0*/  SHF.L.U32 R54, R60.reuse, 0x10, RZ ;  /* 0x000000103c367819 */ /* 0x050fe400000006ff */
[----:B------:R-:W-:Y:S02]  /*85c0*/  LOP3.LUT R55, R60, 0xffff0000, RZ, 0xc0, !PT ;  /* 0xffff00003c377812 */ /* 0x000fe400078ec0ff */
[C---:B------:R-:W-:Y:S02]  /*85d0*/  SHF.L.U32 R56, R61.reuse, 0x10, RZ ;  /* 0x000000103d387819 */ /* 0x040fe400000006ff */
[----:B------:R-:W-:Y:S02]  /*85e0*/  LOP3.LUT R57, R61, 0xffff0000, RZ, 0xc0, !PT ;  /* 0xffff00003d397812 */ /* 0x000fe400078ec0ff */
[C---:B------:R-:W-:Y:S02]  /*85f0*/  SHF.L.U32 R58, R62.reuse, 0x10, RZ ;  /* 0x000000103e3a7819 */ /* 0x040fe400000006ff */
[----:B------:R-:W-:Y:S01]  /*8600*/  LOP3.LUT R59, R62, 0xffff0000, RZ, 0xc0, !PT ;  /* 0xffff00003e3b7812 */ /* 0x000fe200078ec0ff */
[----:B------:R-:W-:Y:S01]  /*8610*/  UIADD3 UR5, UPT, UPT, UR5, 0x120, URZ ;  /* 0x0000012005057890 */ /* 0x000fe2000fffe0ff */
[C---:B------:R-:W-:Y:S02]  /*8620*/  SHF.L.U32 R60, R63.reuse, 0x10, RZ ;  /* 0x000000103f3c7819 */ /* 0x040fe400000006ff */
[----:B------:R-:W-:Y:S01]  /*8630*/  LOP3.LUT R61, R63, 0xffff0000, RZ, 0xc0, !PT ;  /* 0xffff00003f3d7812 */ /* 0x000fe200078ec0ff */
[----:B------:R-:W-:Y:S01]  /*8640*/  UPRMT UR5, UR37, 0x654, UR5 ;  /* 0x0000065425057896 */ /* 0x000fe20008000005 */
[C---:B------:R-:W-:Y:S01]  /*8650*/  SHF.L.U32 R62, R68.reuse, 0x10, RZ ;  /* 0x00000010443e7819 */ /* 0x040fe200000006ff */
[C---:B-1----:R-:W-:Y:S01]  /*8660*/  FMUL R4, R47.reuse, R4 ;  /* 0x000000042f047220 */ /* 0x042fe20000400000 */
[C---:B------:R-:W-:Y:S01]  /*8670*/  FMUL R5, R47.reuse, R5 ;  /* 0x000000052f057220 */ /* 0x040fe20000400000 */
[----:B------:R-:W-:Y:S01]  /*8680*/  FMUL R6, R47, R6 ;  /* 0x000000062f067220 */ /* 0x000fe20000400000 */
[----:B------:R-:W-:Y:S01]  /*8690*/  LOP3.LUT R63, R68, 0xffff0000, RZ, 0xc0, !PT ;  /* 0xffff0000443f7812 */ /* 0x000fe200078ec0ff */
[C---:B------:R-:W-:Y:S01]  /*86a0*/  FFMA R4, R49.reuse, R0, R4 ;  /* 0x0000000031047223 */ /* 0x040fe20000000004 */
[----:B------:R-:W-:Y:S01]  /*86b0*/  FFMA R5, R49, R2, R5 ;  /* 0x0000000231057223 */ /* 0x000fe20000000005 */
[----:B------:R-:W-:Y:S01]  /*86c0*/  SHF.L.U32 R64, R69, 0x10, RZ ;  /* 0x0000001045407819 */ /* 0x000fe200000006ff */
[----:B------:R-:W-:Y:S01]  /*86d0*/  SYNCS.ARRIVE.TRANS64.RED.A1T0 RZ, [UR5], RZ ;  /* 0x000000ffffff79a7 */ /* 0x000fe20008100405 */
[----:B------:R-:W-:Y:S01]  /*86e0*/  FFMA R6, R49, R3, R6 ;  /* 0x0000000331067223 */ /* 0x000fe20000000006 */
[----:B------:R-:W-:Y:S01]  /*86f0*/  FMUL R7, R47, R7 ;  /* 0x000000072f077220 */ /* 0x000fe20000400000 */
[----:B------:R-:W-:Y:S01]  /*8700*/  LOP3.LUT R65, R69, 0xffff0000, RZ, 0xc0, !PT ;  /* 0xffff000045417812 */ /* 0x000fe200078ec0ff */
[----:B------:R-:W-:Y:S01]  /*8710*/  FMUL R8, R47, R8 ;  /* 0x000000082f087220 */ /* 0x000fe20000400000 */
[----:B------:R-:W-:Y:S01]  /*8720*/  F2FP.BF16.F32.PACK_AB R4, R5, R4 ;  /* 0x000000040504723e */ /* 0x000fe200000010ff */
[----:B------:R-:W-:Y:S01]  /*8730*/  FFMA R7, R49, R48, R7 ;  /* 0x0000003031077223 */ /* 0x000fe20000000007 */
[----:B------:R-:W-:Y:S01]  /*8740*/  FMUL R9, R47, R9 ;  /* 0x000000092f097220 */ /* 0x000fe20000400000 */
[----:B------:R-:W-:Y:S01]  /*8750*/  FFMA R8, R49, R50, R8 ;  /* 0x0000003231087223 */ /* 0x000fe20000000008 */
[C---:B------:R-:W-:Y:S01]  /*8760*/  SHF.L.U32 R66, R70.reuse, 0x10, RZ ;  /* 0x0000001046427819 */ /* 0x040fe200000006ff */
[----:B------:R-:W-:Y:S01]  /*8770*/  FMUL R0, R47, R10 ;  /* 0x0000000a2f007220 */ /* 0x000fe20000400000 */
[----:B------:R-:W-:Y:S01]  /*8780*/  F2FP.BF16.F32.PACK_AB R5, R7, R6 ;  /* 0x000000060705723e */ /* 0x000fe200000010ff */
[----:B------:R-:W-:Y:S01]  /*8790*/  FFMA R9, R49, R51, R9 ;  /* 0x0000003331097223 */ /* 0x000fe20000000009 */
[----:B------:R-:W-:Y:S01]  /*87a0*/  FMUL R2, R47, R11 ;  /* 0x0000000b2f027220 */ /* 0x000fe20000400000 */
[----:B------:R-:W-:Y:S01]  /*87b0*/  FFMA R0, R49, R52, R0 ;  /* 0x0000003431007223 */ /* 0x000fe20000000000 */
[----:B------:R-:W-:Y:S01]  /*87c0*/  LOP3.LUT R67, R70, 0xffff0000, RZ, 0xc0, !PT ;  /* 0xffff000046437812 */ /* 0x000fe200078ec0ff */
[----:B------:R-:W-:Y:S01]  /*87d0*/  FMUL R3, R47, R12 ;  /* 0x0000000c2f037220 */ /* 0x000fe20000400000 */
[----:B------:R-:W-:Y:S01]  /*87e0*/  F2FP.BF16.F32.PACK_AB R6, R9, R8 ;  /* 0x000000080906723e */ /* 0x000fe200000010ff */
[----:B------:R-:W-:Y:S01]  /*87f0*/  FFMA R2, R49, R53, R2 ;  /* 0x0000003531027223 */ /* 0x000fe20000000002 */
[----:B------:R-:W-:Y:S01]  /*8800*/  FMUL R10, R47, R13 ;  /* 0x0000000d2f0a7220 */ /* 0x000fe20000400000 */
[----:B------:R-:W-:Y:S01]  /*8810*/  FFMA R3, R49, R54, R3 ;  /* 0x0000003631037223 */ /* 0x000fe20000000003 */
[----:B------:R-:W-:Y:S01]  /*8820*/  SHF.L.U32 R68, R71, 0x10, RZ ;  /* 0x0000001047447819 */ /* 0x000fe200000006ff */
[----:B------:R-:W-:Y:S01]  /*8830*/  FMUL R11, R47, R14 ;  /* 0x0000000e2f0b7220 */ /* 0x000fe20000400000 */
[----:B------:R-:W-:Y:S01]  /*8840*/  F2FP.BF16.F32.PACK_AB R7, R2, R0 ;  /* 0x000000000207723e */ /* 0x000fe200000010ff */
[----:B------:R-:W-:Y:S01]  /*8850*/  FFMA R10, R49, R55, R10 ;  /* 0x00000037310a7223 */ /* 0x000fe2000000000a */
[----:B------:R-:W-:Y:S01]  /*8860*/  FMUL R15, R47, R15 ;  /* 0x0000000f2f0f7220 */ /* 0x000fe20000400000 */
[----:B------:R-:W-:Y:S01]  /*8870*/  FFMA R11, R49, R56, R11 ;  /* 0x00000038310b7223 */ /* 0x000fe2000000000b */
[----:B------:R-:W-:Y:S01]  /*8880*/  LOP3.LUT R69, R71, 0xffff0000, RZ, 0xc0, !PT ;  /* 0xffff000047457812 */ /* 0x000fe200078ec0ff */
[----:B------:R1:W-:Y:S01]  /*8890*/  STSM.16.M88.4 [R107+0x6400], R4 ;  /* 0x006400046b007844 */ /* 0x0003e20000000200 */
[----:B------:R-:W-:Y:S01]  /*88a0*/  F2FP.BF16.F32.PACK_AB R8, R10, R3 ;  /* 0x000000030a08723e */ /* 0x000fe200000010ff */
[----:B------:R-:W-:Y:S01]  /*88b0*/  FFMA R15, R49, R57, R15 ;  /* 0x00000039310f7223 */ /* 0x000fe2000000000f */
[C---:B------:R-:W-:Y:S01]  /*88c0*/  FMUL R12, R47.reuse, R16 ;  /* 0x000000102f0c7220 */ /* 0x040fe20000400000 */
[C---:B------:R-:W-:Y:S01]  /*88d0*/  FMUL R13, R47.reuse, R17 ;  /* 0x000000112f0d7220 */ /* 0x040fe20000400000 */
[----:B------:R-:W-:Y:S01]  /*88e0*/  FMUL R14, R47, R18 ;  /* 0x000000122f0e7220 */ /* 0x000fe20000400000 */
[C---:B------:R-:W-:Y:S01]  /*88f0*/  SHF.L.U32 R70, R76.reuse, 0x10, RZ ;  /* 0x000000104c467819 */ /* 0x040fe200000006ff */
[----:B------:R-:W-:Y:S01]  /*8900*/  FFMA R12, R49, R58, R12 ;  /* 0x0000003a310c7223 */ /* 0x000fe2000000000c */
[----:B------:R-:W-:Y:S01]  /*8910*/  F2FP.BF16.F32.PACK_AB R9, R15, R11 ;  /* 0x0000000b0f09723e */ /* 0x000fe200000010ff */
[C---:B------:R-:W-:Y:S01]  /*8920*/  FFMA R13, R49.reuse, R59, R13 ;  /* 0x0000003b310d7223 */ /* 0x040fe2000000000d */
[----:B------:R-:W-:Y:S01]  /*8930*/  FFMA R14, R49, R60, R14 ;  /* 0x0000003c310e7223 */ /* 0x000fe2000000000e */
[C---:B------:R-:W-:Y:S01]  /*8940*/  FMUL R19, R47.reuse, R19 ;  /* 0x000000132f137220 */ /* 0x040fe20000400000 */
        /* <DEDUP_REMOVED lines=22> */
[----:B------:R-:W-:Y:S01]  /*8ab0*/  FFMA R21, R49, R67, R21 ;  /* 0x0000004331157223 */ /* 0x000fe20000000015 */
[C---:B------:R-:W-:Y:S01]  /*8ac0*/  FMUL R27, R47.reuse, R27 ;  /* 0x0000001b2f1b7220 */ /* 0x040fe20000400000 */
[C---:B------:R-:W-:Y:S01]  /*8ad0*/  FMUL R24, R47.reuse, R28 ;  /* 0x0000001c2f187220 */ /* 0x040fe20000400000 */
[----:B------:R-:W-:Y:S01]  /*8ae0*/  FMUL R25, R47, R29 ;  /* 0x0000001d2f197220 */ /* 0x000fe20000400000 */
[----:B------:R-:W-:Y:S01]  /*8af0*/  FFMA R22, R49, R68, R22 ;  /* 0x0000004431167223 */ /* 0x000fe20000000016 */
[----:B------:R-:W-:Y:S01]  /*8b00*/  FMUL R26, R47, R30 ;  /* 0x0000001e2f1a7220 */ /* 0x000fe20000400000 */
[----:B------:R-:W-:Y:S01]  /*8b10*/  FFMA R27, R49, R69, R27 ;  /* 0x00000045311b7223 */ /* 0x000fe2000000001b */
[----:B------:R-:W-:Y:S01]  /*8b20*/  FMUL R31, R47, R31 ;  /* 0x0000001f2f1f7220 */ /* 0x000fe20000400000 */
[----:B------:R-:W-:Y:S01]  /*8b30*/  FFMA R24, R49, R70, R24 ;  /* 0x0000004631187223 */ /* 0x000fe20000000018 */
[----:B------:R-:W-:Y:S01]  /*8b40*/  LOP3.LUT R75, R78, 0xffff0000, RZ, 0xc0, !PT ;  /* 0xffff00004e4b7812 */ /* 0x000fe200078ec0ff */
[----:B------:R-:W-:Y:S01]  /*8b50*/  FMUL R28, R47, R32 ;  /* 0x000000202f1c7220 */ /* 0x000fe20000400000 */
[----:B------:R-:W-:Y:S01]  /*8b60*/  FFMA R25, R49, R71, R25 ;  /* 0x0000004731197223 */ /* 0x000fe20000000019 */
[----:B------:R-:W-:Y:S01]  /*8b70*/  SHF.L.U32 R76, R79, 0x10, RZ ;  /* 0x000000104f4c7819 */ /* 0x000fe200000006ff */
[----:B------:R-:W-:Y:S01]  /*8b80*/  FMUL R29, R47, R33 ;  /* 0x000000212f1d7220 */ /* 0x000fe20000400000 */
[----:B------:R-:W-:Y:S01]  /*8b90*/  FFMA R26, R49, R72, R26 ;  /* 0x00000048311a7223 */ /* 0x000fe2000000001a */
[----:B------:R-:W-:Y:S01]  /*8ba0*/  LOP3.LUT R77, R79, 0xffff0000, RZ, 0xc0, !PT ;  /* 0xffff00004f4d7812 */ /* 0x000fe200078ec0ff */
        /* <DEDUP_REMOVED lines=9> */
[----:B------:R-:W-:Y:S02]  /*8c40*/  F2FP.BF16.F32.PACK_AB R24, R25, R24 ;  /* 0x000000181918723e */ /* 0x000fe400000010ff */
[----:B------:R-:W-:Y:S01]  /*8c50*/  F2FP.BF16.F32.PACK_AB R25, R31, R26 ;  /* 0x0000001a1f19723e */ /* 0x000fe200000010ff */
[----:B------:R1:W-:Y:S01]  /*8c60*/  STSM.16.M88.4 [R108+0x6000], R16 ;  /* 0x006000106c007844 */ /* 0x0003e20000000200 */
[----:B------:R-:W-:Y:S02]  /*8c70*/  F2FP.BF16.F32.PACK_AB R26, R29, R28 ;  /* 0x0000001c1d1a723e */ /* 0x000fe400000010ff */
[----:B------:R-:W-:Y:S05]  /*8c80*/  F2FP.BF16.F32.PACK_AB R27, R35, R30 ;  /* 0x0000001e231b723e */ /* 0x000fea00000010ff */
        /* <DEDUP_REMOVED lines=18> */
.L_x_130:
[----:B------:R-:W-:Y:S05]  /*8db0*/  BSYNC.RECONVERGENT B0 ;  /* 0x0000000000007941 */ /* 0x000fea0003800200 */
.L_x_129:
[----:B------:R-:W-:Y:S01]  /*8dc0*/  BAR.SYNC.DEFER_BLOCKING 0x1, 0x80 ;  /* 0x0042000000007b1d */ /* 0x000fe20000010000 */
[----:B------:R-:W-:Y:S01]  /*8dd0*/  UISETP.NE.AND UP0, UPT, UR49, -0x4, UPT ;  /* 0xfffffffc3100788c */ /* 0x000fe2000bf05270 */
[----:B------:R-:W-:Y:S08]  /*8de0*/  IADD3 R45, PT, PT, R45, 0x1, RZ ;  /* 0x000000012d2d7810 */ /* 0x000ff00007ffe0ff */
[----:B------:R-:W-:Y:S05]  /*8df0*/  BRA.U !UP0, `(.L_x_131) ;  /* 0x0000000108287547 */ /* 0x000fea000b800000 */
[----:B------:R-:W-:Y:S01]  /*8e00*/  ISETP.NE.AND P0, PT, R105, RZ, PT ;  /* 0x000000ff6900720c */ /* 0x000fe20003f05270 */
[----:B------:R-:W-:Y:S01]  /*8e10*/  IMAD.U32 R2, RZ, RZ, UR51 ;  /* 0x00000033ff027e24 */ /* 0x000fe2000f8e00ff */
[----:B------:R-:W-:Y:S01]  /*8e20*/  UIADD3 UR51, UPT, UPT, UR51, 0x1, URZ ;  /* 0x0000000133337890 */ /* 0x000fe2000fffe0ff */
[----:B------:R-:W-:Y:S03]  /*8e30*/  IMAD.U32 R0, RZ, RZ, UR37 ;  /* 0x00000025ff007e24 */ /* 0x000fe6000f8e00ff */
[----:B------:R-:W-:Y:S04]  /*8e40*/  UISETP.NE.AND UP0, UPT, UR51, 0x4, UPT ;  /* 0x000000043300788c */ /* 0x000fe8000bf05270 */
[----:B------:R-:W-:Y:S03]  /*8e50*/  USEL UR51, UR51, URZ, UP0 ;  /* 0x000000ff33337287 */ /* 0x000fe60008000000 */
[----:B------:R-:W-:Y:S05]  /*8e60*/  @P0 LEA R2, R2, UR48, 0x3 ;  /* 0x0000003002020c11 */ /* 0x000fea000f8e18ff */
[----:B------:R-:W-:Y:S05]  /*8e70*/  @P0 VIADD R2, R2, 0xb0 ;  /* 0x000000b002020836 */ /* 0x000fea0000000000 */
[----:B------:R-:W-:Y:S04]  /*8e80*/  @P0 PRMT R0, R0, 0x654, R2 ;  /* 0x0000065400000816 */ /* 0x000fe80000000002 */
[----:B------:R2:W-:Y:S03]  /*8e90*/  @P0 SYNCS.ARRIVE.TRANS64.RED.A1T0 RZ, [R0+URZ], RZ ;  /* 0x000000ff00ff09a7 */ /* 0x0005e600081004ff */
.L_x_131:
[----:B------:R-:W-:Y:S01]  /*8ea0*/  ISETP.NE.AND P2, PT, R102, RZ, PT ;  /* 0x000000ff6600720c */ /* 0x000fe20003f45270 */
[----:B------:R-:W-:Y:S01]  /*8eb0*/  UIADD3 UR49, UPT, UPT, UR49, 0x4, URZ ;  /* 0x0000000431317890 */ /* 0x000fe2000fffe0ff */
[----:B------:R-:W-:Y:S01]  /*8ec0*/  ISETP.NE.AND P0, PT, R104, 0x2, PT ;  /* 0x000000026800780c */ /* 0x000fe20003f05270 */
[----:B------:R-:W-:Y:S01]  /*8ed0*/  IMAD.IADD R14, R43, 0x1, R86 ;  /* 0x000000012b0e7824 */ /* 0x000fe200078e0256 */
[----:B------:R-:W-:Y:S01]  /*8ee0*/  ISETP.NE.AND P1, PT, R45, 0x4, PT ;  /* 0x000000042d00780c */ /* 0x000fe20003f25270 */
[----:B------:R-:W-:Y:S01]  /*8ef0*/  IMAD.IADD R15, R44, 0x1, R87 ;  /* 0x000000012c0f7824 */ /* 0x000fe200078e0257 */
[----:B------:R-:W-:Y:S02]  /*8f00*/  SEL R2, RZ, 0x1, P0 ;  /* 0x00000001ff027807 */ /* 0x000fe40000000000 */
[----:B--2---:R-:W-:Y:S02]  /*8f10*/  SEL R0, RZ, 0x1, P1 ;  /* 0x00000001ff007807 */ /* 0x004fe40000800000 */
[----:B------:R-:W-:Y:S02]  /*8f20*/  LOP3.LUT R96, R96, R2, RZ, 0x3c, !PT ;  /* 0x0000000260607212 */ /* 0x000fe400078e3cff */
[----:B------:R-:W-:Y:S02]  /*8f30*/  LOP3.LUT R97, R97, R0, RZ, 0x3c, !PT ;  /* 0x0000000061617212 */ /* 0x000fe400078e3cff */
[----:B------:R-:W-:Y:S02]  /*8f40*/  @P2 R2UR UR36, R95 ;  /* 0x000000005f2422ca */ /* 0x000fe400000e0000 */
[----:B------:R-:W-:Y:S02]  /*8f50*/  SEL R104, R104, RZ, P0 ;  /* 0x000000ff68687207 */ /* 0x000fe40000000000 */
[----:B------:R-:W-:Y:S01]  /*8f60*/  SEL R45, R45, RZ, P1 ;  /* 0x000000ff2d2d7207 */ /* 0x000fe20000800000 */
[----:B------:R-:W-:Y:S10]  /*8f70*/  @P2 BRA `(.L_x_132) ;  /* 0xffffffc000082947 */ /* 0x000ff4000383ffff */
[----:B------:R-:W-:-:S09]  /*8f80*/  UISETP.NE.AND UP0, UPT, UR50, URZ, UPT ;  /* 0x000000ff3200728c */ /* 0x000fd2000bf05270 */
[----:B------:R-:W-:Y:S05]  /*8f90*/  BRA.U !UP0, `(.L_x_133) ;  /* 0x0000000108487547 */ /* 0x000fea000b800000 */
[----:B------:R-:W2:Y:S02]  /*8fa0*/  LDCU.64 UR4, c[0x0][0x890] ;  /* 0x00011200ff0477ac */ /* 0x000ea40008000a00 */
[----:B--2---:R-:W-:-:S04]  /*8fb0*/  UISETP.NE.U32.AND UP0, UPT, UR4, URZ, UPT ;  /* 0x000000ff0400728c */ /* 0x004fc8000bf05070 */
[----:B------:R-:W-:-:S09]  /*8fc0*/  UISETP.NE.AND.EX UP0, UPT, UR5, URZ, UPT, UP0 ;  /* 0x000000ff0500728c */ /* 0x000fd2000bf05300 */
[----:B------:R-:W-:Y:S05]  /*8fd0*/  BRA.U UP0, `(.L_x_134) ;  /* 0x00000001000c7547 */ /* 0x000fea000b800000 */
[----:B------:R-:W-:-:S13]  /*8fe0*/  FSETP.NEU.AND P0, PT, R49, RZ, PT ;  /* 0x000000ff3100720b */ /* 0x000fda0003f0d000 */
[----:B------:R-:W-:Y:S05]  /*8ff0*/  @!P0 EXIT ;  /* 0x000000000000894d */ /* 0x000fea0003800000 */
[----:B------:R-:W-:Y:S05]  /*9000*/  BRA `(.L_x_133) ;  /* 0x00000000002c7947 */ /* 0x000fea0003800000 */
.L_x_134:
[----:B------:R-:W-:Y:S01]  /*9010*/  ISETP.NE.AND P0, PT, R103, RZ, PT ;  /* 0x000000ff6700720c */ /* 0x000fe20003f05270 */
[----:B------:R-:W-:-:S12]  /*9020*/  BSSY.RECONVERGENT B0, `(.L_x_133) ;  /* 0x0000009000007945 */ /* 0x000fd80003800200 */
[----:B------:R-:W-:Y:S05]  /*9030*/  @P0 BRA `(.L_x_135) ;  /* 0x0000000000140947 */ /* 0x000fea0003800000 */
[----:B------:R-:W2:Y:S02]  /*9040*/  LDCU.64 UR4, c[0x0][0x888] ;  /* 0x00011100ff0477ac */ /* 0x000ea40008000a00 */
[----:B--2---:R-:W-:-:S04]  /*9050*/  ISETP.NE.U32.AND P0, PT, RZ, UR4, PT ;  /* 0x00000004ff007c0c */ /* 0x004fc8000bf05070 */
[----:B------:R-:W-:-:S13]  /*9060*/  ISETP.NE.AND.EX P0, PT, RZ, UR5, PT, P0 ;  /* 0x00000005ff007c0c */ /* 0x000fda000bf05300 */
[----:B------:R-:W-:Y:S05]  /*9070*/  @!P0 EXIT ;  /* 0x000000000000894d */ /* 0x000fea0003800000 */
[----:B------:R-:W-:Y:S05]  /*9080*/  BRA `(.L_x_136) ;  /* 0x0000000000087947 */ /* 0x000fea0003800000 */
.L_x_135:
[----:B------:R-:W-:-:S13]  /*9090*/  FSETP.NEU.AND P0, PT, R49, RZ, PT ;  /* 0x000000ff3100720b */ /* 0x000fda0003f0d000 */
[----:B------:R-:W-:Y:S05]  /*90a0*/  @!P0 EXIT ;  /* 0x000000000000894d */ /* 0x000fea0003800000 */
.L_x_136:
[----:B------:R-:W-:Y:S05]  /*90b0*/  BSYNC.RECONVERGENT B0 ;  /* 0x0000000000007941 */ /* 0x000fea0003800200 */
.L_x_133:
[----:B------:R-:W-:Y:S01]  /*90c0*/  ULEA UR4, UR51, UR48, 0x3 ;  /* 0x0000003033047291 */ /* 0x000fe2000f8e18ff */
[----:B------:R-:W-:-:S04]  /*90d0*/  DEPBAR.LE SB0, 0x0 ;  /* 0x000080000000791a */ /* 0x000fc80000000000 */
[----:B------:R-:W-:-:S04]  /*90e0*/  UIADD3 UR4, UPT, UPT, UR4, 0xb0, URZ ;  /* 0x000000b004047890 */ /* 0x000fc8000fffe0ff */
[----:B------:R-:W-:-:S09]  /*90f0*/  UPRMT UR4, UR37, 0x654, UR4 ;  /* 0x0000065425047896 */ /* 0x000fd20008000004 */
[----:B------:R-:W-:Y:S01]  /*9100*/  SYNCS.ARRIVE.TRANS64.RED.A1T0 RZ, [UR4], RZ ;  /* 0x000000ffffff79a7 */ /* 0x000fe20008100404 */
[----:B------:R-:W-:Y:S05]  /*9110*/  EXIT ;  /* 0x000000000000794d */ /* 0x000fea0003800000 */
.L_x_20:
[----:B--2---:R2:W1:Y:S02]  /*9120*/  SYNCS.PHASECHK.TRANS64.TRYWAIT P0, [R2+URZ+0x150], R3 ;  /* 0x00015003020075a7 */ /* 0x00446400080011ff */
[----:B-1----:R-:W-:Y:S05]  /*9130*/  @!P0 NANOSLEEP.SYNCS 0x989680 ;  /* 0x009896800000895d */ /* 0x002fea0003900000 */
[----:B------:R-:W1:Y:S02]  /*9140*/  @!P0 SYNCS.PHASECHK.TRANS64 P0, [R2+URZ+0x150], R3 ;  /* 0x00015003020085a7 */ /* 0x000e6400080010ff */
[----:B-1----:R-:W-:Y:S05]  /*9150*/  @!P0 BRA `(.L_x_20) ;  /* 0xfffffffc00f08947 */ /* 0x002fea000383ffff */
[----:B------:R-:W-:Y:S05]  /*9160*/  BRA `(.L_x_137) ;  /* 0xffffff8400507947 */ /* 0x000fea000383ffff */
.L_x_23:
[----:B-1----:R-:W-:-:S07]  /*9170*/  MOV R2, UR33 ;  /* 0x0000002100027c02 */ /* 0x002fce0008000f00 */
.L_x_138:
[----:B-1----:R1:W2:Y:S02]  /*9180*/  SYNCS.PHASECHK.TRANS64.TRYWAIT P0, [R2+URZ+0x48], R4 ;  /* 0x00004804020075a7 */ /* 0x0022a400080011ff */
[----:B--2---:R-:W-:Y:S05]  /*9190*/  @!P0 NANOSLEEP.SYNCS 0x989680 ;  /* 0x009896800000895d */ /* 0x004fea0003900000 */
[----:B------:R-:W2:Y:S02]  /*91a0*/  @!P0 SYNCS.PHASECHK.TRANS64 P0, [R2+URZ+0x48], R4 ;  /* 0x00004804020085a7 */ /* 0x000ea400080010ff */
[----:B--2---:R-:W-:Y:S05]  /*91b0*/  @!P0 BRA `(.L_x_138) ;  /* 0xfffffffc00f08947 */ /* 0x004fea000383ffff */
[----:B------:R-:W-:Y:S05]  /*91c0*/  BRA `(.L_x_22) ;  /* 0xffffff8400a07947 */ /* 0x000fea000383ffff */
.L_x_29:
[----:B-1----:R-:W-:-:S07]  /*91d0*/  MOV R2, UR17 ;  /* 0x0000001100027c02 */ /* 0x002fce0008000f00 */
.L_x_139:
[----:B-1----:R1:W2:Y:S02]  /*91e0*/  SYNCS.PHASECHK.TRANS64.TRYWAIT P0, [R2+URZ+0x48], R4 ;  /* 0x00004804020075a7 */ /* 0x0022a400080011ff */
[----:B--2---:R-:W-:Y:S05]  /*91f0*/  @!P0 NANOSLEEP.SYNCS 0x989680 ;  /* 0x009896800000895d */ /* 0x004fea0003900000 */
[----:B------:R-:W2:Y:S02]  /*9200*/  @!P0 SYNCS.PHASECHK.TRANS64 P0, [R2+URZ+0x48], R4 ;  /* 0x00004804020085a7 */ /* 0x000ea400080010ff */
[----:B--2---:R-:W-:Y:S05]  /*9210*/  @!P0 BRA `(.L_x_139) ;  /* 0xfffffffc00f08947 */ /* 0x004fea000383ffff */
[----:B------:R-:W-:Y:S05]  /*9220*/  BRA `(.L_x_28) ;  /* 0xffffff8800487947 */ /* 0x000fea000383ffff */
.L_x_33:
[----:B-1----:R1:W2:Y:S02]  /*9230*/  SYNCS.PHASECHK.TRANS64.TRYWAIT P0, [R2+URZ+0xe0], R3 ;  /* 0x0000e003020075a7 */ /* 0x0022a400080011ff */
[----:B--2---:R-:W-:Y:S05]  /*9240*/  @!P0 NANOSLEEP.SYNCS 0x989680 ;  /* 0x009896800000895d */ /* 0x004fea0003900000 */
[----:B------:R-:W2:Y:S02]  /*9250*/  @!P0 SYNCS.PHASECHK.TRANS64 P0, [R2+URZ+0xe0], R3 ;  /* 0x0000e003020085a7 */ /* 0x000ea400080010ff */
[----:B--2---:R-:W-:Y:S05]  /*9260*/  @!P0 BRA `(.L_x_33) ;  /* 0xfffffffc00f08947 */ /* 0x004fea000383ffff */
[----:B------:R-:W-:Y:S05]  /*9270*/  BRA `(.L_x_140) ;  /* 0xffffff8800d87947 */ /* 0x000fea000383ffff */
.L_x_37:
[----:B----4-:R-:W-:-:S07]  /*9280*/  MOV R0, UR5 ;  /* 0x0000000500007c02 */ /* 0x010fce0008000f00 */
.L_x_141:
[----:B-1----:R1:W2:Y:S02]  /*9290*/  SYNCS.PHASECHK.TRANS64.TRYWAIT P0, [R0+URZ], R2 ;  /* 0x00000002000075a7 */ /* 0x0022a400080011ff */
[----:B--2---:R-:W-:Y:S05]  /*92a0*/  @!P0 NANOSLEEP.SYNCS 0x989680 ;  /* 0x009896800000895d */ /* 0x004fea0003900000 */
[----:B------:R-:W2:Y:S02]  /*92b0*/  @!P0 SYNCS.PHASECHK.TRANS64 P0, [R0+URZ], R2 ;  /* 0x00000002000085a7 */ /* 0x000ea400080010ff */
[----:B--2---:R-:W-:Y:S05]  /*92c0*/  @!P0 BRA `(.L_x_141) ;  /* 0xfffffffc00f08947 */ /* 0x004fea000383ffff */
[----:B------:R-:W-:Y:S05]  /*92d0*/  BRA `(.L_x_142) ;  /* 0xffffff9000487947 */ /* 0x000fea000383ffff */
.L_x_38:
[----:B----4-:R-:W-:-:S07]  /*92e0*/  MOV R0, UR5 ;  /* 0x0000000500007c02 */ /* 0x010fce0008000f00 */
.L_x_143:
[----:B-1----:R1:W2:Y:S02]  /*92f0*/  SYNCS.PHASECHK.TRANS64.TRYWAIT P0, [R0+URZ], R3 ;  /* 0x00000003000075a7 */ /* 0x0022a400080011ff */
[----:B--2---:R-:W-:Y:S05]  /*9300*/  @!P0 NANOSLEEP.SYNCS 0x989680 ;  /* 0x009896800000895d */ /* 0x004fea0003900000 */
[----:B------:R-:W2:Y:S02]  /*9310*/  @!P0 SYNCS.PHASECHK.TRANS64 P0, [R0+URZ], R3 ;  /* 0x00000003000085a7 */ /* 0x000ea400080010ff */
[----:B--2---:R-:W-:Y:S05]  /*9320*/  @!P0 BRA `(.L_x_143) ;  /* 0xfffffffc00f08947 */ /* 0x004fea000383ffff */
[----:B------:R-:W-:Y:S05]  /*9330*/  BRA `(.L_x_144) ;  /* 0xffffff9000547947 */ /* 0x000fea000383ffff */
.L_x_39:
[----:B----4-:R-:W-:-:S07]  /*9340*/  MOV R0, UR5 ;  /* 0x0000000500007c02 */ /* 0x010fce0008000f00 */
.L_x_145:
[----:B-1----:R1:W2:Y:S02]  /*9350*/  SYNCS.PHASECHK.TRANS64.TRYWAIT P0, [R0+URZ], R3 ;  /* 0x00000003000075a7 */ /* 0x0022a400080011ff */
[----:B--2---:R-:W-:Y:S05]  /*9360*/  @!P0 NANOSLEEP.SYNCS 0x989680 ;  /* 0x009896800000895d */ /* 0x004fea0003900000 */
[----:B------:R-:W2:Y:S02]  /*9370*/  @!P0 SYNCS.PHASECHK.TRANS64 P0, [R0+URZ], R3 ;  /* 0x00000003000085a7 */ /* 0x000ea400080010ff */
[----:B--2---:R-:W-:Y:S05]  /*9380*/  @!P0 BRA `(.L_x_145) ;  /* 0xfffffffc00f08947 */ /* 0x004fea000383ffff */
[----:B------:R-:W-:Y:S05]  /*9390*/  BRA `(.L_x_146) ;  /* 0xffffff9000607947 */ /* 0x000fea000383ffff */
.L_x_40:
[----:B----4-:R-:W-:-:S07]  /*93a0*/  MOV R0, UR5 ;  /* 0x0000000500007c02 */ /* 0x010fce0008000f00 */
.L_x_147:
[----:B-1----:R1:W2:Y:S02]  /*93b0*/  SYNCS.PHASECHK.TRANS64.TRYWAIT P0, [R0+URZ], R3 ;  /* 0x00000003000075a7 */ /* 0x0022a400080011ff */
[----:B--2---:R-:W-:Y:S05]  /*93c0*/  @!P0 NANOSLEEP.SYNCS 0x989680 ;  /* 0x009896800000895d */ /* 0x004fea0003900000 */
[----:B------:R-:W2:Y:S02]  /*93d0*/  @!P0 SYNCS.PHASECHK.TRANS64 P0, [R0+URZ], R3 ;  /* 0x00000003000085a7 */ /* 0x000ea400080010ff */
[----:B--2---:R-:W-:Y:S05]  /*93e0*/  @!P0 BRA `(.L_x_147) ;  /* 0xfffffffc00f08947 */ /* 0x004fea000383ffff */
[----:B------:R-:W-:Y:S05]  /*93f0*/  BRA `(.L_x_148) ;  /* 0xffffff90006c7947 */ /* 0x000fea000383ffff */
.L_x_41:
[----:B----4-:R-:W-:-:S07]  /*9400*/  MOV R0, UR5 ;  /* 0x0000000500007c02 */ /* 0x010fce0008000f00 */
.L_x_149:
[----:B-1----:R1:W2:Y:S02]  /*9410*/  SYNCS.PHASECHK.TRANS64.TRYWAIT P0, [R0+URZ], R3 ;  /* 0x00000003000075a7 */ /* 0x0022a400080011ff */
[----:B--2---:R-:W-:Y:S05]  /*9420*/  @!P0 NANOSLEEP.SYNCS 0x989680 ;  /* 0x009896800000895d */ /* 0x004fea0003900000 */
[----:B------:R-:W2:Y:S02]  /*9430*/  @!P0 SYNCS.PHASECHK.TRANS64 P0, [R0+URZ], R3 ;  /* 0x00000003000085a7 */ /* 0x000ea400080010ff */
[----:B--2---:R-:W-:Y:S05]  /*9440*/  @!P0 BRA `(.L_x_149) ;  /* 0xfffffffc00f08947 */ /* 0x004fea000383ffff */
[----:B------:R-:W-:Y:S05]  /*9450*/  BRA `(.L_x_150) ;  /* 0xffffff9000787947 */ /* 0x000fea000383ffff */
.L_x_42:
[----:B----4-:R-:W-:-:S07]  /*9460*/  MOV R0, UR5 ;  /* 0x0000000500007c02 */ /* 0x010fce0008000f00 */
.L_x_151:
[----:B-1----:R1:W2:Y:S02]  /*9470*/  SYNCS.PHASECHK.TRANS64.TRYWAIT P0, [R0+URZ], R3 ;  /* 0x00000003000075a7 */ /* 0x0022a400080011ff */
[----:B--2---:R-:W-:Y:S05]  /*9480*/  @!P0 NANOSLEEP.SYNCS 0x989680 ;  /* 0x009896800000895d */ /* 0x004fea0003900000 */
[----:B------:R-:W2:Y:S02]  /*9490*/  @!P0 SYNCS.PHASECHK.TRANS64 P0, [R0+URZ], R3 ;  /* 0x00000003000085a7 */ /* 0x000ea400080010ff */
[----:B--2---:R-:W-:Y:S05]  /*94a0*/  @!P0 BRA `(.L_x_151) ;  /* 0xfffffffc00f08947 */ /* 0x004fea000383ffff */
[----:B------:R-:W-:Y:S05]  /*94b0*/  BRA `(.L_x_152) ;  /* 0xffffff9000847947 */ /* 0x000fea000383ffff */
.L_x_43:
[----:B----4-:R-:W-:-:S07]  /*94c0*/  MOV R0, UR5 ;  /* 0x0000000500007c02 */ /* 0x010fce0008000f00 */
.L_x_153:
[----:B-1----:R1:W2:Y:S02]  /*94d0*/  SYNCS.PHASECHK.TRANS64.TRYWAIT P0, [R0+URZ], R3 ;  /* 0x00000003000075a7 */ /* 0x0022a400080011ff */
[----:B--2---:R-:W-:Y:S05]  /*94e0*/  @!P0 NANOSLEEP.SYNCS 0x989680 ;  /* 0x009896800000895d */ /* 0x004fea0003900000 */
[----:B------:R-:W2:Y:S02]  /*94f0*/  @!P0 SYNCS.PHASECHK.TRANS64 P0, [R0+URZ], R3 ;  /* 0x00000003000085a7 */ /* 0x000ea400080010ff */
[----:B--2---:R-:W-:Y:S05]  /*9500*/  @!P0 BRA `(.L_x_153) ;  /* 0xfffffffc00f08947 */ /* 0x004fea000383ffff */
[----:B------:R-:W-:Y:S05]  /*9510*/  BRA `(.L_x_154) ;  /* 0xffffff9000907947 */ /* 0x000fea000383ffff */
.L_x_44:
[----:B----4-:R-:W-:-:S07]  /*9520*/  MOV R0, UR5 ;  /* 0x0000000500007c02 */ /* 0x010fce0008000f00 */
.L_x_155:
[----:B-1----:R1:W2:Y:S02]  /*9530*/  SYNCS.PHASECHK.TRANS64.TRYWAIT P0, [R0+URZ], R3 ;  /* 0x00000003000075a7 */ /* 0x0022a400080011ff */
[----:B--2---:R-:W-:Y:S05]  /*9540*/  @!P0 NANOSLEEP.SYNCS 0x989680 ;  /* 0x009896800000895d */ /* 0x004fea0003900000 */
[----:B------:R-:W2:Y:S02]  /*9550*/  @!P0 SYNCS.PHASECHK.TRANS64 P0, [R0+URZ], R3 ;  /* 0x00000003000085a7 */ /* 0x000ea400080010ff */
[----:B--2---:R-:W-:Y:S05]  /*9560*/  @!P0 BRA `(.L_x_155) ;  /* 0xfffffffc00f08947 */ /* 0x004fea000383ffff */
[----:B------:R-:W-:Y:S05]  /*9570*/  BRA `(.L_x_156) ;  /* 0xffffff90009c7947 */ /* 0x000fea000383ffff */
.L_x_47:
[----:B-1----:R1:W2:Y:S02]  /*9580*/  SYNCS.PHASECHK.TRANS64.TRYWAIT P0, [R0+URZ+0x140], R4 ;  /* 0x00014004000075a7 */ /* 0x0022a400080011ff */
[----:B--2---:R-:W-:Y:S05]  /*9590*/  @!P0 NANOSLEEP.SYNCS 0x989680 ;  /* 0x009896800000895d */ /* 0x004fea0003900000 */
[----:B------:R-:W2:Y:S02]  /*95a0*/  @!P0 SYNCS.PHASECHK.TRANS64 P0, [R0+URZ+0x140], R4 ;  /* 0x00014004000085a7 */ /* 0x000ea400080010ff */
[----:B--2---:R-:W-:Y:S05]  /*95b0*/  @!P0 BRA `(.L_x_47) ;  /* 0xfffffffc00f08947 */ /* 0x004fea000383ffff */
[----:B------:R-:W-:Y:S05]  /*95c0*/  BRA `(.L_x_157) ;  /* 0xffffff9000f87947 */ /* 0x000fea000383ffff */
.L_x_48:
[----:B------:R-:W-:-:S07]  /*95d0*/  MOV R0, UR5 ;  /* 0x0000000500007c02 */ /* 0x000fce0008000f00 */
.L_x_158:
[----:B-1----:R1:W2:Y:S02]  /*95e0*/  SYNCS.PHASECHK.TRANS64.TRYWAIT P0, [R0+URZ+0xf0], R5 ;  /* 0x0000f005000075a7 */ /* 0x0022a400080011ff */
[----:B--2---:R-:W-:Y:S05]  /*95f0*/  @!P0 NANOSLEEP.SYNCS 0x989680 ;  /* 0x009896800000895d */ /* 0x004fea0003900000 */
[----:B------:R-:W2:Y:S02]  /*9600*/  @!P0 SYNCS.PHASECHK.TRANS64 P0, [R0+URZ+0xf0], R5 ;  /* 0x0000f005000085a7 */ /* 0x000ea400080010ff */
[----:B--2---:R-:W-:Y:S05]  /*9610*/  @!P0 BRA `(.L_x_158) ;  /* 0xfffffffc00f08947 */ /* 0x004fea000383ffff */
[----:B------:R-:W-:Y:S05]  /*9620*/  BRA `(.L_x_159) ;  /* 0xffffff9400087947 */ /* 0x000fea000383ffff */
.L_x_49:
[----:B-1----:R1:W2:Y:S02]  /*9630*/  SYNCS.PHASECHK.TRANS64.TRYWAIT P1, [R0+URZ+0xe0], R4 ;  /* 0x0000e004000075a7 */ /* 0x0022a400080211ff */
[----:B--2---:R-:W-:Y:S05]  /*9640*/  @!P1 NANOSLEEP.SYNCS 0x989680 ;  /* 0x009896800000995d */ /* 0x004fea0003900000 */
[----:B------:R-:W2:Y:S02]  /*9650*/  @!P1 SYNCS.PHASECHK.TRANS64 P1, [R0+URZ+0xe0], R4 ;  /* 0x0000e004000095a7 */ /* 0x000ea400080210ff */
[----:B--2---:R-:W-:Y:S05]  /*9660*/  @!P1 BRA `(.L_x_49) ;  /* 0xfffffffc00f09947 */ /* 0x004fea000383ffff */
[----:B------:R-:W-:Y:S05]  /*9670*/  BRA `(.L_x_160) ;  /* 0xffffff9400387947 */ /* 0x000fea000383ffff */
.L_x_52:
[----:B------:R-:W-:-:S07]  /*9680*/  MOV R0, UR5 ;  /* 0x0000000500007c02 */ /* 0x000fce0008000f00 */
.L_x_161:
[----:B-1----:R1:W2:Y:S02]  /*9690*/  SYNCS.PHASECHK.TRANS64.TRYWAIT P0, [R0+URZ+0xf0], R2 ;  /* 0x0000f002000075a7 */ /* 0x0022a400080011ff */
[----:B--2---:R-:W-:Y:S05]  /*96a0*/  @!P0 NANOSLEEP.SYNCS 0x989680 ;  /* 0x009896800000895d */ /* 0x004fea0003900000 */
[----:B------:R-:W2:Y:S02]  /*96b0*/  @!P0 SYNCS.PHASECHK.TRANS64 P0, [R0+URZ+0xf0], R2 ;  /* 0x0000f002000085a7 */ /* 0x000ea400080010ff */
[----:B--2---:R-:W-:Y:S05]  /*96c0*/  @!P0 BRA `(.L_x_161) ;  /* 0xfffffffc00f08947 */ /* 0x004fea000383ffff */
[----:B------:R-:W-:Y:S05]  /*96d0*/  BRA `(.L_x_51) ;  /* 0xffffff94008c7947 */ /* 0x000fea000383ffff */
.L_x_59:
[----:B-1----:R1:W2:Y:S02]  /*96e0*/  SYNCS.PHASECHK.TRANS64.TRYWAIT P1, [R0+URZ+0xe0], R2 ;  /* 0x0000e002000075a7 */ /* 0x0022a400080211ff */
[----:B--2---:R-:W-:Y:S05]  /*96f0*/  @!P1 NANOSLEEP.SYNCS 0x989680 ;  /* 0x009896800000995d */ /* 0x004fea0003900000 */
[----:B------:R-:W2:Y:S02]  /*9700*/  @!P1 SYNCS.PHASECHK.TRANS64 P1, [R0+URZ+0xe0], R2 ;  /* 0x0000e002000095a7 */ /* 0x000ea400080210ff */
[----:B--2---:R-:W-:Y:S05]  /*9710*/  @!P1 BRA `(.L_x_59) ;  /* 0xfffffffc00f09947 */ /* 0x004fea000383ffff */
[----:B------:R-:W-:Y:S05]  /*9720*/  BRA `(.L_x_162) ;  /* 0xffffff9800ec7947 */ /* 0x000fea000383ffff */
.L_x_60:
[----:B------:R-:W-:-:S07]  /*9730*/  MOV R2, UR8 ;  /* 0x0000000800027c02 */ /* 0x000fce0008000f00 */
.L_x_163:
[----:B-1----:R1:W2:Y:S02]  /*9740*/  SYNCS.PHASECHK.TRANS64.TRYWAIT P0, [R2+URZ+0x120], R0 ;  /* 0x00012000020075a7 */ /* 0x0022a400080011ff */
[----:B--2---:R-:W-:Y:S05]  /*9750*/  @!P0 NANOSLEEP.SYNCS 0x989680 ;  /* 0x009896800000895d */ /* 0x004fea0003900000 */
[----:B------:R-:W2:Y:S02]  /*9760*/  @!P0 SYNCS.PHASECHK.TRANS64 P0, [R2+URZ+0x120], R0 ;  /* 0x00012000020085a7 */ /* 0x000ea400080010ff */
[----:B--2---:R-:W-:Y:S05]  /*9770*/  @!P0 BRA `(.L_x_163) ;  /* 0xfffffffc00f08947 */ /* 0x004fea000383ffff */
[----:B------:R-:W-:Y:S05]  /*9780*/  BRA `(.L_x_164) ;  /* 0xffffff9c003c7947 */ /* 0x000fea000383ffff */
.L_x_63:
[----:B------:R-:W-:Y:S07]  /*9790*/  MOV R0, UR7 ;  /* 0x0000000700007c02 */ /* 0x000fee0008000f00 */
.L_x_165:
[----:B-1----:R1:W2:Y:S02]  /*97a0*/  SYNCS.PHASECHK.TRANS64.TRYWAIT P0, [R0+URZ], R2 ;  /* 0x00000002000075a7 */ /* 0x0022a400080011ff */
[----:B--2---:R-:W-:Y:S05]  /*97b0*/  @!P0 NANOSLEEP.SYNCS 0x989680 ;  /* 0x009896800000895d */ /* 0x004fea0003900000 */
[----:B------:R-:W2:Y:S02]  /*97c0*/  @!P0 SYNCS.PHASECHK.TRANS64 P0, [R0+URZ], R2 ;  /* 0x00000002000085a7 */ /* 0x000ea400080010ff */
[----:B--2---:R-:W-:Y:S05]  /*97d0*/  @!P0 BRA `(.L_x_165) ;  /* 0xfffffffc00f08947 */ /* 0x004fea000383ffff */
[----:B------:R-:W-:Y:S05]  /*97e0*/  BRA `(.L_x_62) ;  /* 0xffffff9c00587947 */ /* 0x000fea000383ffff */
.L_x_66:
[----:B------:R-:W-:-:S07]  /*97f0*/  MOV R0, UR5 ;  /* 0x0000000500007c02 */ /* 0x000fce0008000f00 */
.L_x_166:
[----:B--2---:R2:W3:Y:S02]  /*9800*/  SYNCS.PHASECHK.TRANS64.TRYWAIT P0, [R0+URZ], R2 ;  /* 0x00000002000075a7 */ /* 0x0044e400080011ff */
[----:B---3--:R-:W-:Y:S05]  /*9810*/  @!P0 NANOSLEEP.SYNCS 0x989680 ;  /* 0x009896800000895d */ /* 0x008fea0003900000 */
[----:B------:R-:W3:Y:S02]  /*9820*/  @!P0 SYNCS.PHASECHK.TRANS64 P0, [R0+URZ], R2 ;  /* 0x00000002000085a7 */ /* 0x000ee400080010ff */
[----:B---3--:R-:W-:Y:S05]  /*9830*/  @!P0 BRA `(.L_x_166) ;  /* 0xfffffffc00f08947 */ /* 0x008fea000383ffff */
[----:B------:R-:W-:Y:S05]  /*9840*/  BRA `(.L_x_167) ;  /* 0xffffffa0000c7947 */ /* 0x000fea000383ffff */
.L_x_67:
[----:B------:R-:W-:-:S07]  /*9850*/  MOV R0, UR5 ;  /* 0x0000000500007c02 */ /* 0x000fce0008000f00 */
.L_x_168:
[----:B-1----:R1:W2:Y:S02]  /*9860*/  SYNCS.PHASECHK.TRANS64.TRYWAIT P0, [R0+URZ], R3 ;  /* 0x00000003000075a7 */ /* 0x0022a400080011ff */
[----:B--2---:R-:W-:Y:S05]  /*9870*/  @!P0 NANOSLEEP.SYNCS 0x989680 ;  /* 0x009896800000895d */ /* 0x004fea0003900000 */
[----:B------:R-:W2:Y:S02]  /*9880*/  @!P0 SYNCS.PHASECHK.TRANS64 P0, [R0+URZ], R3 ;  /* 0x00000003000085a7 */ /* 0x000ea400080010ff */
[----:B--2---:R-:W-:Y:S05]  /*9890*/  @!P0 BRA `(.L_x_168) ;  /* 0xfffffffc00f08947 */ /* 0x004fea000383ffff */
[----:B------:R-:W-:Y:S05]  /*98a0*/  BRA `(.L_x_169) ;  /* 0xffffffa000187947 */ /* 0x000fea000383ffff */
.L_x_68:
[----:B------:R-:W-:-:S07]  /*98b0*/  MOV R0, UR5 ;  /* 0x0000000500007c02 */ /* 0x000fce0008000f00 */
.L_x_170:
[----:B-1----:R1:W2:Y:S02]  /*98c0*/  SYNCS.PHASECHK.TRANS64.TRYWAIT P0, [R0+URZ], R3 ;  /* 0x00000003000075a7 */ /* 0x0022a400080011ff */
[----:B--2---:R-:W-:Y:S05]  /*98d0*/  @!P0 NANOSLEEP.SYNCS 0x989680 ;  /* 0x009896800000895d */ /* 0x004fea0003900000 */
[----:B------:R-:W2:Y:S02]  /*98e0*/  @!P0 SYNCS.PHASECHK.TRANS64 P0, [R0+URZ], R3 ;  /* 0x00000003000085a7 */ /* 0x000ea400080010ff */
[----:B--2---:R-:W-:Y:S05]  /*98f0*/  @!P0 BRA `(.L_x_170) ;  /* 0xfffffffc00f08947 */ /* 0x004fea000383ffff */
[----:B------:R-:W-:Y:S05]  /*9900*/  BRA `(.L_x_171) ;  /* 0xffffffa000247947 */ /* 0x000fea000383ffff */
.L_x_69:
[----:B-1----:R-:W-:-:S07]  /*9910*/  MOV R0, UR7 ;  /* 0x0000000700007c02 */ /* 0x002fce0008000f00 */
.L_x_172:
[----:B-1----:R1:W2:Y:S02]  /*9920*/  SYNCS.PHASECHK.TRANS64.TRYWAIT P0, [R0+URZ], R2 ;  /* 0x00000002000075a7 */ /* 0x0022a400080011ff */
[----:B--2---:R-:W-:Y:S05]  /*9930*/  @!P0 NANOSLEEP.SYNCS 0x989680 ;  /* 0x009896800000895d */ /* 0x004fea0003900000 */
[----:B------:R-:W2:Y:S02]  /*9940*/  @!P0 SYNCS.PHASECHK.TRANS64 P0, [R0+URZ], R2 ;  /* 0x00000002000085a7 */ /* 0x000ea400080010ff */
[----:B--2---:R-:W-:Y:S05]  /*9950*/  @!P0 BRA `(.L_x_172) ;  /* 0xfffffffc00f08947 */ /* 0x004fea000383ffff */
[----:B------:R-:W-:Y:S05]  /*9960*/  BRA `(.L_x_173) ;  /* 0xffffffa000307947 */ /* 0x000fea000383ffff */
.L_x_74:
[----:B--2---:R2:W3:Y:S02]  /*9970*/  SYNCS.PHASECHK.TRANS64.TRYWAIT P0, [R0+URZ+0xe0], R2 ;  /* 0x0000e002000075a7 */ /* 0x0044e400080011ff */
[----:B---3--:R-:W-:Y:S05]  /*9980*/  @!P0 NANOSLEEP.SYNCS 0x989680 ;  /* 0x009896800000895d */ /* 0x008fea0003900000 */
[----:B------:R-:W3:Y:S02]  /*9990*/  @!P0 SYNCS.PHASECHK.TRANS64 P0, [R0+URZ+0xe0], R2 ;  /* 0x0000e002000085a7 */ /* 0x000ee400080010ff */
[----:B---3--:R-:W-:Y:S05]  /*99a0*/  @!P0 BRA `(.L_x_74) ;  /* 0xfffffffc00f08947 */ /* 0x008fea000383ffff */
[----:B------:R-:W-:Y:S05]  /*99b0*/  BRA `(.L_x_174) ;  /* 0xffffffa4003c7947 */ /* 0x000fea000383ffff */
.L_x_77:
[----:B------:R-:W-:Y:S07]  /*99c0*/  MOV R0, UR7 ;  /* 0x0000000700007c02 */ /* 0x000fee0008000f00 */
.L_x_175:
[----:B--2---:R2:W3:Y:S02]  /*99d0*/  SYNCS.PHASECHK.TRANS64.TRYWAIT P0, [R0+URZ+0xd8], R2 ;  /* 0x0000d802000075a7 */ /* 0x0044e400080011ff */
[----:B---3--:R-:W-:Y:S05]  /*99e0*/  @!P0 NANOSLEEP.SYNCS 0x989680 ;  /* 0x009896800000895d */ /* 0x008fea0003900000 */
[----:B------:R-:W3:Y:S02]  /*99f0*/  @!P0 SYNCS.PHASECHK.TRANS64 P0, [R0+URZ+0xd8], R2 ;  /* 0x0000d802000085a7 */ /* 0x000ee400080010ff */
[----:B---3--:R-:W-:Y:S05]  /*9a00*/  @!P0 BRA `(.L_x_175) ;  /* 0xfffffffc00f08947 */ /* 0x008fea000383ffff */
[----:B------:R-:W-:Y:S05]  /*9a10*/  BRA `(.L_x_76) ;  /* 0xffffffa8001c7947 */ /* 0x000fea000383ffff */
.L_x_80:
[----:B------:R-:W-:Y:S07]  /*9a20*/  MOV R0, UR7 ;  /* 0x0000000700007c02 */ /* 0x000fee0008000f00 */
.L_x_176:
[----:B-1----:R1:W2:Y:S02]  /*9a30*/  SYNCS.PHASECHK.TRANS64.TRYWAIT P0, [R0+URZ+0xb0], R14 ;  /* 0x0000b00e000075a7 */ /* 0x0022a400080011ff */
[----:B--2---:R-:W-:Y:S05]  /*9a40*/  @!P0 NANOSLEEP.SYNCS 0x989680 ;  /* 0x009896800000895d */ /* 0x004fea0003900000 */
[----:B------:R-:W2:Y:S02]  /*9a50*/  @!P0 SYNCS.PHASECHK.TRANS64 P0, [R0+URZ+0xb0], R14 ;  /* 0x0000b00e000085a7 */ /* 0x000ea400080010ff */
[----:B--2---:R-:W-:Y:S05]  /*9a60*/  @!P0 BRA `(.L_x_176) ;  /* 0xfffffffc00f08947 */ /* 0x004fea000383ffff */
[----:B------:R-:W-:Y:S05]  /*9a70*/  BRA `(.L_x_177) ;  /* 0xffffffa800947947 */ /* 0x000fea000383ffff */
.L_x_81:
[----:B------:R-:W-:Y:S07]  /*9a80*/  MOV R0, UR7 ;  /* 0x0000000700007c02 */ /* 0x000fee0008000f00 */
.L_x_178:
[----:B-1----:R1:W2:Y:S02]  /*9a90*/  SYNCS.PHASECHK.TRANS64.TRYWAIT P0, [R0+URZ+0xb8], R14 ;  /* 0x0000b80e000075a7 */ /* 0x0022a400080011ff */
[----:B--2---:R-:W-:Y:S05]  /*9aa0*/  @!P0 NANOSLEEP.SYNCS 0x989680 ;  /* 0x009896800000895d */ /* 0x004fea0003900000 */
[----:B------:R-:W2:Y:S02]  /*9ab0*/  @!P0 SYNCS.PHASECHK.TRANS64 P0, [R0+URZ+0xb8], R14 ;  /* 0x0000b80e000085a7 */ /* 0x000ea400080010ff */
[----:B--2---:R-:W-:Y:S05]  /*9ac0*/  @!P0 BRA `(.L_x_178) ;  /* 0xfffffffc00f08947 */ /* 0x004fea000383ffff */
[----:B------:R-:W-:Y:S05]  /*9ad0*/  BRA `(.L_x_179) ;  /* 0xffffffa800cc7947 */ /* 0x000fea000383ffff */
.L_x_82:
[----:B------:R-:W-:Y:S07]  /*9ae0*/  MOV R0, UR7 ;  /* 0x0000000700007c02 */ /* 0x000fee0008000f00 */
.L_x_180:
[----:B-1----:R1:W2:Y:S02]  /*9af0*/  SYNCS.PHASECHK.TRANS64.TRYWAIT P0, [R0+URZ+0xc0], R14 ;  /* 0x0000c00e000075a7 */ /* 0x0022a400080011ff */
[----:B--2---:R-:W-:Y:S05]  /*9b00*/  @!P0 NANOSLEEP.SYNCS 0x989680 ;  /* 0x009896800000895d */ /* 0x004fea0003900000 */
[----:B------:R-:W2:Y:S02]  /*9b10*/  @!P0 SYNCS.PHASECHK.TRANS64 P0, [R0+URZ+0xc0], R14 ;  /* 0x0000c00e000085a7 */ /* 0x000ea400080010ff */
[----:B--2---:R-:W-:Y:S05]  /*9b20*/  @!P0 BRA `(.L_x_180) ;  /* 0xfffffffc00f08947 */ /* 0x004fea000383ffff */
[----:B------:R-:W-:Y:S05]  /*9b30*/  BRA `(.L_x_181) ;  /* 0xffffffac00107947 */ /* 0x000fea000383ffff */
.L_x_83:
[----:B------:R-:W-:Y:S07]  /*9b40*/  MOV R0, UR7 ;  /* 0x0000000700007c02 */ /* 0x000fee0008000f00 */
.L_x_182:
[----:B-1----:R1:W2:Y:S02]  /*9b50*/  SYNCS.PHASECHK.TRANS64.TRYWAIT P0, [R0+URZ+0xc8], R14 ;  /* 0x0000c80e000075a7 */ /* 0x0022a400080011ff */
[----:B--2---:R-:W-:Y:S05]  /*9b60*/  @!P0 NANOSLEEP.SYNCS 0x989680 ;  /* 0x009896800000895d */ /* 0x004fea0003900000 */
[----:B------:R-:W2:Y:S02]  /*9b70*/  @!P0 SYNCS.PHASECHK.TRANS64 P0, [R0+URZ+0xc8], R14 ;  /* 0x0000c80e000085a7 */ /* 0x000ea400080010ff */
[----:B--2---:R-:W-:Y:S05]  /*9b80*/  @!P0 BRA `(.L_x_182) ;  /* 0xfffffffc00f08947 */ /* 0x004fea000383ffff */
[----:B------:R-:W-:Y:S05]  /*9b90*/  BRA `(.L_x_183) ;  /* 0xffffffac00947947 */ /* 0x000fea000383ffff */
.L_x_85:
[----:B------:R-:W-:-:S07]  /*9ba0*/  MOV R0, UR7 ;  /* 0x0000000700007c02 */ /* 0x000fce0008000f00 */
.L_x_184:
[----:B-1----:R1:W3:Y:S02]  /*9bb0*/  SYNCS.PHASECHK.TRANS64.TRYWAIT P0, [R0+URZ+0xb0], R2 ;  /* 0x0000b002000075a7 */ /* 0x0022e400080011ff */
[----:B---3--:R-:W-:Y:S05]  /*9bc0*/  @!P0 NANOSLEEP.SYNCS 0x989680 ;  /* 0x009896800000895d */ /* 0x008fea0003900000 */
[----:B------:R-:W3:Y:S02]  /*9bd0*/  @!P0 SYNCS.PHASECHK.TRANS64 P0, [R0+URZ+0xb0], R2 ;  /* 0x0000b002000085a7 */ /* 0x000ee400080010ff */
[----:B---3--:R-:W-:Y:S05]  /*9be0*/  @!P0 BRA `(.L_x_184) ;  /* 0xfffffffc00f08947 */ /* 0x008fea000383ffff */
[----:B------:R-:W-:Y:S05]  /*9bf0*/  BRA `(.L_x_185) ;  /* 0xffffffb000047947 */ /* 0x000fea000383ffff */
.L_x_86:
[----:B-1----:R-:W-:-:S07]  /*9c00*/  MOV R0, UR7 ;  /* 0x0000000700007c02 */ /* 0x002fce0008000f00 */
.L_x_186:
[----:B-1----:R1:W3:Y:S02]  /*9c10*/  SYNCS.PHASECHK.TRANS64.TRYWAIT P0, [R0+URZ+0xb8], R2 ;  /* 0x0000b802000075a7 */ /* 0x0022e400080011ff */
[----:B---3--:R-:W-:Y:S05]  /*9c20*/  @!P0 NANOSLEEP.SYNCS 0x989680 ;  /* 0x009896800000895d */ /* 0x008fea0003900000 */
[----:B------:R-:W3:Y:S02]  /*9c30*/  @!P0 SYNCS.PHASECHK.TRANS64 P0, [R0+URZ+0xb8], R2 ;  /* 0x0000b802000085a7 */ /* 0x000ee400080010ff */
[----:B---3--:R-:W-:Y:S05]  /*9c40*/  @!P0 BRA `(.L_x_186) ;  /* 0xfffffffc00f08947 */ /* 0x008fea000383ffff */
[----:B------:R-:W-:Y:S05]  /*9c50*/  BRA `(.L_x_187) ;  /* 0xffffffac00f47947 */ /* 0x000fea000383ffff */
.L_x_87:
[----:B-1----:R-:W-:-:S07]  /*9c60*/  MOV R0, UR7 ;  /* 0x0000000700007c02 */ /* 0x002fce0008000f00 */
.L_x_188:
[----:B-1----:R1:W3:Y:S02]  /*9c70*/  SYNCS.PHASECHK.TRANS64.TRYWAIT P0, [R0+URZ+0xc0], R2 ;  /* 0x0000c002000075a7 */ /* 0x0022e400080011ff */
[----:B---3--:R-:W-:Y:S05]  /*9c80*/  @!P0 NANOSLEEP.SYNCS 0x989680 ;  /* 0x009896800000895d */ /* 0x008fea0003900000 */
[----:B------:R-:W3:Y:S02]  /*9c90*/  @!P0 SYNCS.PHASECHK.TRANS64 P0, [R0+URZ+0xc0], R2 ;  /* 0x0000c002000085a7 */ /* 0x000ee400080010ff */
[----:B---3--:R-:W-:Y:S05]  /*9ca0*/  @!P0 BRA `(.L_x_188) ;  /* 0xfffffffc00f08947 */ /* 0x008fea000383ffff */
[----:B------:R-:W-:Y:S05]  /*9cb0*/  BRA `(.L_x_189) ;  /* 0xffffffac00e47947 */ /* 0x000fea000383ffff */
.L_x_89:
[----:B--2---:R2:W4:Y:S02]  /*9cc0*/  SYNCS.PHASECHK.TRANS64.TRYWAIT P0, [R0+URZ+0xe0], R2 ;  /* 0x0000e002000075a7 */ /* 0x00452400080011ff */
[----:B----4-:R-:W-:Y:S05]  /*9cd0*/  @!P0 NANOSLEEP.SYNCS 0x989680 ;  /* 0x009896800000895d */ /* 0x010fea0003900000 */
[----:B------:R-:W4:Y:S02]  /*9ce0*/  @!P0 SYNCS.PHASECHK.TRANS64 P0, [R0+URZ+0xe0], R2 ;  /* 0x0000e002000085a7 */ /* 0x000f2400080010ff */
[----:B----4-:R-:W-:Y:S05]  /*9cf0*/  @!P0 BRA `(.L_x_89) ;  /* 0xfffffffc00f08947 */ /* 0x010fea000383ffff */
[----:B------:R-:W-:Y:S05]  /*9d00*/  BRA `(.L_x_190) ;  /* 0xffffffb000b87947 */ /* 0x000fea000383ffff */
.L_x_100:
[----:B-1----:R-:W-:Y:S04]  /*9d10*/  MOV R0, UR48 ;  /* 0x0000003000007c02 */ /* 0x002fe80008000f00 */
[----:B------:R1:W3:Y:S03]  /*9d20*/  SYNCS.PHASECHK.TRANS64.TRYWAIT P1, [R0+URZ+0x90], R3 ;  /* 0x00009003000075a7 */ /* 0x0002e600080211ff */
[----:B---3--:R-:W-:Y:S05]  /*9d30*/  @!P1 NANOSLEEP.SYNCS 0x989680 ;  /* 0x009896800000995d */ /* 0x008fea0003900000 */
[----:B------:R-:W3:Y:S02]  /*9d40*/  @!P1 SYNCS.PHASECHK.TRANS64 P1, [R0+URZ+0x90], R3 ;  /* 0x00009003000095a7 */ /* 0x000ee400080210ff */
[----:B---3--:R-:W-:Y:S05]  /*9d50*/  @!P1 BRA `(.L_x_100) ;  /* 0xfffffffc00ec9947 */ /* 0x008fea000383ffff */
[----:B------:R-:W-:Y:S05]  /*9d60*/  BRA `(.L_x_99) ;  /* 0xffffffbc00f07947 */ /* 0x000fea000383ffff */
.L_x_102:
[----:B-1----:R1:W2:Y:S02]  /*9d70*/  SYNCS.PHASECHK.TRANS64.TRYWAIT P0, [R64+URZ+0x100], R2 ;  /* 0x00010002400075a7 */ /* 0x0022a400080011ff */
[----:B--2---:R-:W-:Y:S05]  /*9d80*/  @!P0 NANOSLEEP.SYNCS 0x989680 ;  /* 0x009896800000895d */ /* 0x004fea0003900000 */
[----:B------:R-:W2:Y:S02]  /*9d90*/  @!P0 SYNCS.PHASECHK.TRANS64 P0, [R64+URZ+0x100], R2 ;  /* 0x00010002400085a7 */ /* 0x000ea400080010ff */
[----:B--2---:R-:W-:Y:S05]  /*9da0*/  @!P0 BRA `(.L_x_102) ;  /* 0xfffffffc00f08947 */ /* 0x004fea000383ffff */
[----:B------:R-:W-:Y:S05]  /*9db0*/  BRA `(.L_x_101) ;  /* 0xffffffc0001c7947 */ /* 0x000fea000383ffff */
.L_x_111:
[----:B--2---:R2:W3:Y:S02]  /*9dc0*/  SYNCS.PHASECHK.TRANS64.TRYWAIT P0, [R2+URZ+0x90], R0 ;  /* 0x00009000020075a7 */ /* 0x0044e400080011ff */
[----:B---3--:R-:W-:Y:S05]  /*9dd0*/  @!P0 NANOSLEEP.SYNCS 0x989680 ;  /* 0x009896800000895d */ /* 0x008fea0003900000 */
[----:B------:R-:W3:Y:S02]  /*9de0*/  @!P0 SYNCS.PHASECHK.TRANS64 P0, [R2+URZ+0x90], R0 ;  /* 0x00009000020085a7 */ /* 0x000ee400080010ff */
[----:B---3--:R-:W-:Y:S05]  /*9df0*/  @!P0 BRA `(.L_x_111) ;  /* 0xfffffffc00f08947 */ /* 0x008fea000383ffff */
[----:B------:R-:W-:Y:S05]  /*9e00*/  BRA `(.L_x_110) ;  /* 0xffffffcc00007947 */ /* 0x000fea000383ffff */
.L_x_119:
[----:B--2---:R2:W3:Y:S02]  /*9e10*/  SYNCS.PHASECHK.TRANS64.TRYWAIT P0, [R0+URZ+0x90], R5 ;  /* 0x00009005000075a7 */ /* 0x0044e400080011ff */
[----:B---3--:R-:W-:Y:S05]  /*9e20*/  @!P0 NANOSLEEP.SYNCS 0x989680 ;  /* 0x009896800000895d */ /* 0x008fea0003900000 */
[----:B------:R-:W3:Y:S02]  /*9e30*/  @!P0 SYNCS.PHASECHK.TRANS64 P0, [R0+URZ+0x90], R5 ;  /* 0x00009005000085a7 */ /* 0x000ee400080010ff */
[----:B---3--:R-:W-:Y:S05]  /*9e40*/  @!P0 BRA `(.L_x_119) ;  /* 0xfffffffc00f08947 */ /* 0x008fea000383ffff */
[----:B------:R-:W-:Y:S05]  /*9e50*/  BRA `(.L_x_118) ;  /* 0xffffffd800047947 */ /* 0x000fea000383ffff */
.L_x_127:
[----:B--2---:R2:W3:Y:S02]  /*9e60*/  SYNCS.PHASECHK.TRANS64.TRYWAIT P0, [R2+URZ+0x90], R0 ;  /* 0x00009000020075a7 */ /* 0x0044e400080011ff */
[----:B---3--:R-:W-:Y:S05]  /*9e70*/  @!P0 NANOSLEEP.SYNCS 0x989680 ;  /* 0x009896800000895d */ /* 0x008fea0003900000 */
[----:B------:R-:W3:Y:S02]  /*9e80*/  @!P0 SYNCS.PHASECHK.TRANS64 P0, [R2+URZ+0x90], R0 ;  /* 0x00009000020085a7 */ /* 0x000ee400080010ff */
[----:B---3--:R-:W-:Y:S05]  /*9e90*/  @!P0 BRA `(.L_x_127) ;  /* 0xfffffffc00f08947 */ /* 0x008fea000383ffff */
[----:B------:R-:W-:Y:S05]  /*9ea0*/  BRA `(.L_x_126) ;  /* 0xffffffe400087947 */ /* 0x000fea000383ffff */
        .weak           $__internal_0_$__cuda_sm10x_tcgen05_guardrail_trap_col_being_dealloced_not_returned_by_alloc
        .type           $__internal_0_$__cuda_sm10x_tcgen05_guardrail_trap_col_being_dealloced_not_returned_by_alloc,@function
        .size           $__internal_0_$__cuda_sm10x_tcgen05_guardrail_trap_col_being_dealloced_not_returned_by_alloc,($__internal_1_$__cuda_sm10x_tcgen05_guardrail_trap_phase_invalid_during_alloc - $__internal_0_$__cuda_sm10x_tcgen05_guardrail_trap_col_being_dealloced_not_returned_by_alloc)
$__internal_0_$__cuda_sm10x_tcgen05_guardrail_trap_col_being_dealloced_not_returned_by_alloc:
[----:B------:R-:W-:Y:S05]  /*9eb0*/  BPT.TRAP 0x1 ;  /* 0x000000040000795c */ /* 0x000fea0000300000 */
[----:B------:R-:W-:-:S04]  /*9ec0*/  HFMA2 R3, -RZ, RZ, 0, 0 ;  /* 0x00000000ff037431 */ /* 0x000fc800000001ff */
[----:B------:R-:W-:Y:S05]  /*9ed0*/  RET.REL.NODEC R2 `(_ZN7cutlass13device_kernelINS_4gemm6kernel13GemmUniversalIN4cute5tupleIJiiiiEEENS1_10collective13CollectiveMmaINS1_35MainloopSm100TmaUmmaWarpSpecializedILi9ELi2ELi4ENS5_IJNS4_1CILi1EEESB_SB_EEEEENS5_IJNSA_ILi64EEENSA_ILi256EEENSA_ILi32EEEEEENS_10bfloat16_tENS5_IJlSB_lEEESI_SJ_NS4_8TiledMMAINS4_8MMA_AtomIJNS4_20SM100_MMA_F16BF16_SSISI_SI_fLi64ELi256ELNS4_4UMMA5MajorE0ELSO_0ELNSN_7ScaleInE0ELSP_0EEEEEENS4_6LayoutISC_NS5_IJNSA_ILi0EEEST_ST_EEEEENS5_IJNS4_10UnderscoreESW_SW_EEEEENS4_13SM90_TMA_LOADENS4_14ComposedLayoutINS4_7SwizzleILi2ELi4ELi3EEENS4_18smem_ptr_flag_bitsILi16EEENSS_INS5_IJNSA_ILi8EEESG_EEENS5_IJSG_SB_EEEEEEEvNS4_8identityESZ_S19_vS1A_EENS_8epilogue10collective18CollectiveEpilogueINS1C_23Sm100TmaWarpSpecializedILi4ELi2ELi32ELb1ELb0EEEJSH_NS5_IJNSS_ISE_SB_EES1H_EEESI_SJ_SI_SJ_NS1C_6fusion15FusionCallbacksIS1G_NS1J_17LinearCombinationISI_fSI_fLNS_15FloatRoundStyleE2EEESH_S1I_JEEENS4_5SM1004TMEM4LOAD26SM100_TMEM_LOAD_16dp256b8xESZ_NS10_INS11_ILi3ELi4ELi3EEES14_NSS_INS5_IJS15_SE_EEENS5_IJSE_SB_EEEEEEENS4_17SM75_U32x4_LDSM_NENS4_14SM90_TMA_STOREES1X_NS4_17SM90_U32x4_STSM_NENS4_39AutoVectorizingCopyWithAssumedAlignmentILi128EEEEEEvvEEEEvNT_6ParamsE) ;  /* 0xffffff6002487950 */ /* 0x000fea0003c3ffff */
        .weak           $__internal_1_$__cuda_sm10x_tcgen05_guardrail_trap_phase_invalid_during_alloc
        .type           $__internal_1_$__cuda_sm10x_tcgen05_guardrail_trap_phase_invalid_during_alloc,@function
        .size           $__internal_1_$__cuda_sm10x_tcgen05_guardrail_trap_phase_invalid_during_alloc,($__internal_2_$__cuda_sm10x_tcgen05_guardrail_trap_unallocated_columns_being_dealloced - $__internal_1_$__cuda_sm10x_tcgen05_guardrail_trap_phase_invalid_during_alloc)
$__internal_1_$__cuda_sm10x_tcgen05_guardrail_trap_phase_invalid_during_alloc:
[----:B------:R-:W-:Y:S05]  /*9ee0*/  BPT.TRAP 0x1 ;  /* 0x000000040000795c */ /* 0x000fea0000300000 */
[----:B------:R-:W-:-:S04]  /*9ef0*/  MOV R3, 0x0 ;  /* 0x0000000000037802 */ /* 0x000fc80000000f00 */
[----:B------:R-:W-:Y:S05]  /*9f00*/  RET.REL.NODEC R2 `(_ZN7cutlass13device_kernelINS_4gemm6kernel13GemmUniversalIN4cute5tupleIJiiiiEEENS1_10collective13CollectiveMmaINS1_35MainloopSm100TmaUmmaWarpSpecializedILi9ELi2ELi4ENS5_IJNS4_1CILi1EEESB_SB_EEEEENS5_IJNSA_ILi64EEENSA_ILi256EEENSA_ILi32EEEEEENS_10bfloat16_tENS5_IJlSB_lEEESI_SJ_NS4_8TiledMMAINS4_8MMA_AtomIJNS4_20SM100_MMA_F16BF16_SSISI_SI_fLi64ELi256ELNS4_4UMMA5MajorE0ELSO_0ELNSN_7ScaleInE0ELSP_0EEEEEENS4_6LayoutISC_NS5_IJNSA_ILi0EEEST_ST_EEEEENS5_IJNS4_10UnderscoreESW_SW_EEEEENS4_13SM90_TMA_LOADENS4_14ComposedLayoutINS4_7SwizzleILi2ELi4ELi3EEENS4_18smem_ptr_flag_bitsILi16EEENSS_INS5_IJNSA_ILi8EEESG_EEENS5_IJSG_SB_EEEEEEEvNS4_8identityESZ_S19_vS1A_EENS_8epilogue10collective18CollectiveEpilogueINS1C_23Sm100TmaWarpSpecializedILi4ELi2ELi32ELb1ELb0EEEJSH_NS5_IJNSS_ISE_SB_EES1H_EEESI_SJ_SI_SJ_NS1C_6fusion15FusionCallbacksIS1G_NS1J_17LinearCombinationISI_fSI_fLNS_15FloatRoundStyleE2EEESH_S1I_JEEENS4_5SM1004TMEM4LOAD26SM100_TMEM_LOAD_16dp256b8xESZ_NS10_INS11_ILi3ELi4ELi3EEES14_NSS_INS5_IJS15_SE_EEENS5_IJSE_SB_EEEEEEENS4_17SM75_U32x4_LDSM_NENS4_14SM90_TMA_STOREES1X_NS4_17SM90_U32x4_STSM_NENS4_39AutoVectorizingCopyWithAssumedAlignmentILi128EEEEEEvvEEEEvNT_6ParamsE) ;  /* 0xffffff60023c7950 */ /* 0x000fea0003c3ffff */
        .weak           $__internal_2_$__cuda_sm10x_tcgen05_guardrail_trap_unallocated_columns_being_dealloced
        .type           $__internal_2_$__cuda_sm10x_tcgen05_guardrail_trap_unallocated_columns_being_dealloced,@function
        .size           $__internal_2_$__cuda_sm10x_tcgen05_guardrail_trap_unallocated_columns_being_dealloced,(.L_x_192 - $__internal_2_$__cuda_sm10x_tcgen05_guardrail_trap_unallocated_columns_being_dealloced)
$__internal_2_$__cuda_sm10x_tcgen05_guardrail_trap_unallocated_columns_being_dealloced:
[----:B------:R-:W-:Y:S05]  /*9f10*/  BPT.TRAP 0x1 ;  /* 0x000000040000795c */ /* 0x000fea0000300000 */
[----:B------:R-:W-:-:S04]  /*9f20*/  HFMA2 R3, -RZ, RZ, 0, 0 ;  /* 0x00000000ff037431 */ /* 0x000fc800000001ff */
[----:B------:R-:W-:Y:S05]  /*9f30*/  RET.REL.NODEC R2 `(_ZN7cutlass13device_kernelINS_4gemm6kernel13GemmUniversalIN4cute5tupleIJiiiiEEENS1_10collective13CollectiveMmaINS1_35MainloopSm100TmaUmmaWarpSpecializedILi9ELi2ELi4ENS5_IJNS4_1CILi1EEESB_SB_EEEEENS5_IJNSA_ILi64EEENSA_ILi256EEENSA_ILi32EEEEEENS_10bfloat16_tENS5_IJlSB_lEEESI_SJ_NS4_8TiledMMAINS4_8MMA_AtomIJNS4_20SM100_MMA_F16BF16_SSISI_SI_fLi64ELi256ELNS4_4UMMA5MajorE0ELSO_0ELNSN_7ScaleInE0ELSP_0EEEEEENS4_6LayoutISC_NS5_IJNSA_ILi0EEEST_ST_EEEEENS5_IJNS4_10UnderscoreESW_SW_EEEEENS4_13SM90_TMA_LOADENS4_14ComposedLayoutINS4_7SwizzleILi2ELi4ELi3EEENS4_18smem_ptr_flag_bitsILi16EEENSS_INS5_IJNSA_ILi8EEESG_EEENS5_IJSG_SB_EEEEEEEvNS4_8identityESZ_S19_vS1A_EENS_8epilogue10collective18CollectiveEpilogueINS1C_23Sm100TmaWarpSpecializedILi4ELi2ELi32ELb1ELb0EEEJSH_NS5_IJNSS_ISE_SB_EES1H_EEESI_SJ_SI_SJ_NS1C_6fusion15FusionCallbacksIS1G_NS1J_17LinearCombinationISI_fSI_fLNS_15FloatRoundStyleE2EEESH_S1I_JEEENS4_5SM1004TMEM4LOAD26SM100_TMEM_LOAD_16dp256b8xESZ_NS10_INS11_ILi3ELi4ELi3EEES14_NSS_INS5_IJS15_SE_EEENS5_IJSE_SB_EEEEEEENS4_17SM75_U32x4_LDSM_NENS4_14SM90_TMA_STOREES1X_NS4_17SM90_U32x4_STSM_NENS4_39AutoVectorizingCopyWithAssumedAlignmentILi128EEEEEEvvEEEEvNT_6ParamsE) ;  /* 0xffffff6002307950 */ /* 0x000fea0003c3ffff */
.L_x_191:
[----:B------:R-:W-:-:S00]  /*9f40*/  BRA `(.L_x_191) ;  /* 0xfffffffc00fc7947 */ /* 0x000fc0000383ffff */
[----:B------:R-:W-:-:S00]  /*9f50*/  NOP ;  /* 0x0000000000007918 */ /* 0x000fc00000000000 */
        /* <DEDUP_REMOVED lines=10> */
.L_x_192:


//--------------------- .nv.global.init           --------------------------
	.section	.nv.global.init,"aw",@progbits
.nv.global.init:
	.type		$str$27,@object
	.size		$str$27,($str$28 - $str$27)
$str$27:
        /*0000*/ 	.byte	0x28, 0x61, 0x64, 0x64, 0x72, 0x65, 0x73, 0x73, 0x20, 0x26, 0x20, 0x6d, 0x61, 0x73, 0x6b, 0x29
        /*0010*/ 	.byte	0x20, 0x3d, 0x3d, 0x20, 0x30, 0x00
	.type		$str$28,@object
	.size		$str$28,($str$26 - $str$28)
$str$28:
        /*0016*/ 	.byte	0x2f, 0x74, 0x6d, 0x70, 0x2f, 0x63, 0x75, 0x74, 0x6c, 0x61, 0x73, 0x73, 0x5f, 0x73, 0x77, 0x65
        /*0026*/ 	.byte	0x65, 0x70, 0x5f, 0x73, 0x72, 0x63, 0x2f, 0x69, 0x6e, 0x63, 0x6c, 0x75, 0x64, 0x65, 0x2f, 0x63
        /*0036*/ 	.byte	0x75, 0x74, 0x65, 0x2f, 0x70, 0x6f, 0x69, 0x6e, 0x74, 0x65, 0x72, 0x5f, 0x66, 0x6c, 0x61, 0x67
        /*0046*/ 	.byte	0x67, 0x65, 0x64, 0x2e, 0x68, 0x70, 0x70, 0x00
	.type		$str$26,@object
	.size		$str$26,($str$25 - $str$26)
$str$26:
        /*004e*/ 	.byte	0x2f, 0x74, 0x6d, 0x70, 0x2f, 0x63, 0x75, 0x74, 0x6c, 0x61, 0x73, 0x73, 0x5f, 0x73, 0x77, 0x65
        /*005e*/ 	.byte	0x65, 0x70, 0x5f, 0x73, 0x72, 0x63, 0x2f, 0x69, 0x6e, 0x63, 0x6c, 0x75, 0x64, 0x65, 0x2f, 0x63
        /*006e*/ 	.byte	0x75, 0x74, 0x65, 0x2f, 0x61, 0x74, 0x6f, 0x6d, 0x2f, 0x63, 0x6f, 0x70, 0x79, 0x5f, 0x74, 0x72
        /*007e*/ 	.byte	0x61, 0x69, 0x74, 0x73, 0x5f, 0x73, 0x6d, 0x31, 0x30, 0x30, 0x2e, 0x68, 0x70, 0x70, 0x00
	.type		$str$25,@object
	.size		$str$25,(__unnamed_1 - $str$25)
$str$25:
        /*008d*/ 	.byte	0x28, 0x28, 0x75, 0x69, 0x6e, 0x74, 0x33, 0x32, 0x5f, 0x74, 0x28, 0x74, 0x68, 0x72, 0x65, 0x61
        /*009d*/ 	.byte	0x64, 0x49, 0x64, 0x78, 0x2e, 0x78, 0x29, 0x20, 0x2f, 0x20, 0x33, 0x32, 0x29, 0x20, 0x25, 0x20
        /*00ad*/ 	.byte	0x34, 0x29, 0x20, 0x3d, 0x3d, 0x20, 0x28, 0x28, 0x28, 0x74, 0x6d, 0x65, 0x6d, 0x5f, 0x61, 0x64
        /*00bd*/ 	.byte	0x64, 0x72, 0x20, 0x3e, 0x3e, 0x20, 0x31, 0x36, 0x29, 0x20, 0x2f, 0x20, 0x33, 0x32, 0x29, 0x20
        /*00cd*/ 	.byte	0x25, 0x20, 0x34, 0x29, 0x00
	.type		__unnamed_1,@object
	.size		__unnamed_1,(__unnamed_2 - __unnamed_1)
__unnamed_1:
        /*00d2*/ 	.byte	0x61, 0x75, 0x74, 0x6f, 0x20, 0x63, 0x75, 0x74, 0x65, 0x3a, 0x3a, 0x61, 0x73, 0x5f, 0x70, 0x6f
        /* <DEDUP_REMOVED lines=24> */
        /*0262*/ 	.byte	0x30, 0x39, 0x36, 0x3e, 0x3e, 0x3e, 0x3e, 0x5d, 0x00
	.type		__unnamed_2,@object
	.size		__unnamed_2,(.L_2 - __unnamed_2)
__unnamed_2:
        /* <DEDUP_REMOVED lines=46> */
        /*054b*/ 	.byte	0x75, 0x74, 0x65, 0x3a, 0x3a, 0x43, 0x3c, 0x30, 0x3e, 0x3e, 0x3e, 0x3e, 0x5d, 0x00
.L_2:


//--------------------- .nv.shared._ZN7cutlass13device_kernelINS_4gemm6kernel13GemmUniversalIN4cute5tupleIJiiiiEEENS1_10collective13CollectiveMmaINS1_35MainloopSm100TmaUmmaWarpSpecializedILi9ELi2ELi4ENS5_IJNS4_1CILi1EEESB_SB_EEEEENS5_IJNSA_ILi64EEENSA_ILi256EEENSA_ILi32EEEEEENS_10bfloat16_tENS5_IJlSB_lEEESI_SJ_NS4_8TiledMMAINS4_8MMA_AtomIJNS4_20SM100_MMA_F16BF16_SSISI_SI_fLi64ELi256ELNS4_4UMMA5MajorE0ELSO_0ELNSN_7ScaleInE0ELSP_0EEEEEENS4_6LayoutISC_NS5_IJNSA_ILi0EEEST_ST_EEEEENS5_IJNS4_10UnderscoreESW_SW_EEEEENS4_13SM90_TMA_LOADENS4_14ComposedLayoutINS4_7SwizzleILi2ELi4ELi3EEENS4_18smem_ptr_flag_bitsILi16EEENSS_INS5_IJNSA_ILi8EEESG_EEENS5_IJSG_SB_EEEEEEEvNS4_8identityESZ_S19_vS1A_EENS_8epilogue10collective18CollectiveEpilogueINS1C_23Sm100TmaWarpSpecializedILi4ELi2ELi32ELb1ELb0EEEJSH_NS5_IJNSS_ISE_SB_EES1H_EEESI_SJ_SI_SJ_NS1C_6fusion15FusionCallbacksIS1G_NS1J_17LinearCombinationISI_fSI_fLNS_15FloatRoundStyleE2EEESH_S1I_JEEENS4_5SM1004TMEM4LOAD26SM100_TMEM_LOAD_16dp256b8xESZ_NS10_INS11_ILi3ELi4ELi3EEES14_NSS_INS5_IJS15_SE_EEENS5_IJSE_SB_EEEEEEENS4_17SM75_U32x4_LDSM_NENS4_14SM90_TMA_STOREES1X_NS4_17SM90_U32x4_STSM_NENS4_39AutoVectorizingCopyWithAssumedAlignmentILi128EEEEEEvvEEEEvNT_6ParamsE --------------------------
	.section	.nv.shared._ZN7cutlass13device_kernelINS_4gemm6kernel13GemmUniversalIN4cute5tupleIJiiiiEEENS1_10collective13CollectiveMmaINS1_35MainloopSm100TmaUmmaWarpSpecializedILi9ELi2ELi4ENS5_IJNS4_1CILi1EEESB_SB_EEEEENS5_IJNSA_ILi64EEENSA_ILi256EEENSA_ILi32EEEEEENS_10bfloat16_tENS5_IJlSB_lEEESI_SJ_NS4_8TiledMMAINS4_8MMA_AtomIJNS4_20SM100_MMA_F16BF16_SSISI_SI_fLi64ELi256ELNS4_4UMMA5MajorE0ELSO_0ELNSN_7ScaleInE0ELSP_0EEEEEENS4_6LayoutISC_NS5_IJNSA_ILi0EEEST_ST_EEEEENS5_IJNS4_10UnderscoreESW_SW_EEEEENS4_13SM90_TMA_LOADENS4_14ComposedLayoutINS4_7SwizzleILi2ELi4ELi3EEENS4_18smem_ptr_flag_bitsILi16EEENSS_INS5_IJNSA_ILi8EEESG_EEENS5_IJSG_SB_EEEEEEEvNS4_8identityESZ_S19_vS1A_EENS_8epilogue10collective18CollectiveEpilogueINS1C_23Sm100TmaWarpSpecializedILi4ELi2ELi32ELb1ELb0EEEJSH_NS5_IJNSS_ISE_SB_EES1H_EEESI_SJ_SI_SJ_NS1C_6fusion15FusionCallbacksIS1G_NS1J_17LinearCombinationISI_fSI_fLNS_15FloatRoundStyleE2EEESH_S1I_JEEENS4_5SM1004TMEM4LOAD26SM100_TMEM_LOAD_16dp256b8xESZ_NS10_INS11_ILi3ELi4ELi3EEES14_NSS_INS5_IJS15_SE_EEENS5_IJSE_SB_EEEEEEENS4_17SM75_U32x4_LDSM_NENS4_14SM90_TMA_STOREES1X_NS4_17SM90_U32x4_STSM_NENS4_39AutoVectorizingCopyWithAssumedAlignmentILi128EEEEEEvvEEEEvNT_6ParamsE,"aw",@nobits
	.sectionflags	@""
	.align	16
	.zero		1024


//--------------------- .nv.shared.reserved.0     --------------------------
	.section	.nv.shared.reserved.0,"aw",@nobits
	.weak		__nv_reservedSMEM_offset_0_alias
	.size		__nv_reservedSMEM_offset_0_alias, 0, 64
	.other		__nv_reservedSMEM_offset_0_alias,@"STO_CUDA_RESERVED_SHARED STV_DEFAULT"
__nv_reservedSMEM_offset_0_alias:
	.zero		0
.nv.shared.reserved.0:
	.zero		64
	.weak		__nv_reservedSMEM_tcgen05_partition
	.type		__nv_reservedSMEM_tcgen05_partition,@object
	.size		__nv_reservedSMEM_tcgen05_partition,(.L_0 - __nv_reservedSMEM_tcgen05_partition)
__nv_reservedSMEM_tcgen05_partition:
	.zero		32
.L_0:


//--------------------- .nv.global                --------------------------
	.section	.nv.global,"aw",@nobits
.nv.global:
	.type		_ZN40_INTERNAL_fdca319b_4_k_cu_d22f643c_168054cute1_E,@object
	.size		_ZN40_INTERNAL_fdca319b_4_k_cu_d22f643c_168054cute1_E,(_ZN40_INTERNAL_fdca319b_4_k_cu_d22f643c_168054cuda3std3__45__cpo6cbeginE - _ZN40_INTERNAL_fdca319b_4_k_cu_d22f643c_168054cute1_E)
_ZN40_INTERNAL_fdca319b_4_k_cu_d22f643c_168054cute1_E:
	.zero		1
	.type		_ZN40_INTERNAL_fdca319b_4_k_cu_d22f643c_168054cuda3std3__45__cpo6cbeginE,@object
	.size		_ZN40_INTERNAL_fdca319b_4_k_cu_d22f643c_168054cuda3std3__45__cpo6cbeginE,(_ZN40_INTERNAL_fdca319b_4_k_cu_d22f643c_168054cuda3std3__48in_placeE - _ZN40_INTERNAL_fdca319b_4_k_cu_d22f643c_168054cuda3std3__45__cpo6cbeginE)
_ZN40_INTERNAL_fdca319b_4_k_cu_d22f643c_168054cuda3std3__45__cpo6cbeginE:
	.zero		1
	.type		_ZN40_INTERNAL_fdca319b_4_k_cu_d22f643c_168054cuda3std3__48in_placeE,@object
	.size		_ZN40_INTERNAL_fdca319b_4_k_cu_d22f643c_168054cuda3std3__48in_placeE,(_ZN40_INTERNAL_fdca319b_4_k_cu_d22f643c_168054cuda3std6ranges3__45__cpo9iter_moveE - _ZN40_INTERNAL_fdca319b_4_k_cu_d22f643c_168054cuda3std3__48in_placeE)
_ZN40_INTERNAL_fdca319b_4_k_cu_d22f643c_168054cuda3std3__48in_placeE:
	.zero		1
	.type		_ZN40_INTERNAL_fdca319b_4_k_cu_d22f643c_168054cuda3std6ranges3__45__cpo9iter_moveE,@object
	.size		_ZN40_INTERNAL_fdca319b_4_k_cu_d22f643c_168054cuda3std6ranges3__45__cpo9iter_moveE,(_ZN40_INTERNAL_fdca319b_4_k_cu_d22f643c_168054cuda3std3__45__cpo5beginE - _ZN40_INTERNAL_fdca319b_4_k_cu_d22f643c_168054cuda3std6ranges3__45__cpo9iter_moveE)
_ZN40_INTERNAL_fdca319b_4_k_cu_d22f643c_168054cuda3std6ranges3__45__cpo9iter_moveE:
	.zero		1
	.type		_ZN40_INTERNAL_fdca319b_4_k_cu_d22f643c_168054cuda3std3__45__cpo5beginE,@object
	.size		_ZN40_INTERNAL_fdca319b_4_k_cu_d22f643c_168054cuda3std3__45__cpo5beginE,(_ZN40_INTERNAL_fdca319b_4_k_cu_d22f643c_168054cuda3std3__442_GLOBAL__N__fdca319b_4_k_cu_d22f643c_168056ignoreE - _ZN40_INTERNAL_fdca319b_4_k_cu_d22f643c_168054cuda3std3__45__cpo5beginE)
_ZN40_INTERNAL_fdca319b_4_k_cu_d22f643c_168054cuda3std3__45__cpo5beginE:
	.zero		1
	.type		_ZN40_INTERNAL_fdca319b_4_k_cu_d22f643c_168054cuda3std3__442_GLOBAL__N__fdca319b_4_k_cu_d22f643c_168056ignoreE,@object
	.size		_ZN40_INTERNAL_fdca319b_4_k_cu_d22f643c_168054cuda3std3__442_GLOBAL__N__fdca319b_4_k_cu_d22f643c_168056ignoreE,(_ZN40_INTERNAL_fdca319b_4_k_cu_d22f643c_168054cute7productE - _ZN40_INTERNAL_fdca319b_4_k_cu_d22f643c_168054cuda3std3__442_GLOBAL__N__fdca319b_4_k_cu_d22f643c_168056ignoreE)
_ZN40_INTERNAL_fdca319b_4_k_cu_d22f643c_168054cuda3std3__442_GLOBAL__N__fdca319b_4_k_cu_d22f643c_168056ignoreE:
	.zero		1
	.type		_ZN40_INTERNAL_fdca319b_4_k_cu_d22f643c_168054cute7productE,@object
	.size		_ZN40_INTERNAL_fdca319b_4_k_cu_d22f643c_168054cute7productE,(_ZN40_INTERNAL_fdca319b_4_k_cu_d22f643c_168054cuda3std3__45__cpo3endE - _ZN40_INTERNAL_fdca319b_4_k_cu_d22f643c_168054cute7productE)
_ZN40_INTERNAL_fdca319b_4_k_cu_d22f643c_168054cute7productE:
	.zero		1
	.type		_ZN40_INTERNAL_fdca319b_4_k_cu_d22f643c_168054cuda3std3__45__cpo3endE,@object
	.size		_ZN40_INTERNAL_fdca319b_4_k_cu_d22f643c_168054cuda3std3__45__cpo3endE,(_ZN40_INTERNAL_fdca319b_4_k_cu_d22f643c_168054cuda3std3__419piecewise_constructE - _ZN40_INTERNAL_fdca319b_4_k_cu_d22f643c_168054cuda3std3__45__cpo3endE)
_ZN40_INTERNAL_fdca319b_4_k_cu_d22f643c_168054cuda3std3__45__cpo3endE:
	.zero		1
	.type		_ZN40_INTERNAL_fdca319b_4_k_cu_d22f643c_168054cuda3std3__419piecewise_constructE,@object
	.size		_ZN40_INTERNAL_fdca319b_4_k_cu_d22f643c_168054cuda3std3__419piecewise_constructE,(_ZN40_INTERNAL_fdca319b_4_k_cu_d22f643c_168054cuda3std3__45__cpo4cendE - _ZN40_INTERNAL_fdca319b_4_k_cu_d22f643c_168054cuda3std3__419piecewise_constructE)
_ZN40_INTERNAL_fdca319b_4_k_cu_d22f643c_168054cuda3std3__419piecewise_constructE:
	.zero		1
	.type		_ZN40_INTERNAL_fdca319b_4_k_cu_d22f643c_168054cuda3std3__45__cpo4cendE,@object
	.size		_ZN40_INTERNAL_fdca319b_4_k_cu_d22f643c_168054cuda3std3__45__cpo4cendE,(_ZN40_INTERNAL_fdca319b_4_k_cu_d22f643c_168054cuda3std6ranges3__45__cpo4swapE - _ZN40_INTERNAL_fdca319b_4_k_cu_d22f643c_168054cuda3std3__45__cpo4cendE)
_ZN40_INTERNAL_fdca319b_4_k_cu_d22f643c_168054cuda3std3__45__cpo4cendE:
	.zero		1
	.type		_ZN40_INTERNAL_fdca319b_4_k_cu_d22f643c_168054cuda3std6ranges3__45__cpo4swapE,@object
	.size		_ZN40_INTERNAL_fdca319b_4_k_cu_d22f643c_168054cuda3std6ranges3__45__cpo4swapE,(.L_10 - _ZN40_INTERNAL_fdca319b_4_k_cu_d22f643c_168054cuda3std6ranges3__45__cpo4swapE)
_ZN40_INTERNAL_fdca319b_4_k_cu_d22f643c_168054cuda3std6ranges3__45__cpo4swapE:
	.zero		1
.L_10:


//--------------------- .nv.constant0._ZN7cutlass13device_kernelINS_4gemm6kernel13GemmUniversalIN4cute5tupleIJiiiiEEENS1_10collective13CollectiveMmaINS1_35MainloopSm100TmaUmmaWarpSpecializedILi9ELi2ELi4ENS5_IJNS4_1CILi1EEESB_SB_EEEEENS5_IJNSA_ILi64EEENSA_ILi256EEENSA_ILi32EEEEEENS_10bfloat16_tENS5_IJlSB_lEEESI_SJ_NS4_8TiledMMAINS4_8MMA_AtomIJNS4_20SM100_MMA_F16BF16_SSISI_SI_fLi64ELi256ELNS4_4UMMA5MajorE0ELSO_0ELNSN_7ScaleInE0ELSP_0EEEEEENS4_6LayoutISC_NS5_IJNSA_ILi0EEEST_ST_EEEEENS5_IJNS4_10UnderscoreESW_SW_EEEEENS4_13SM90_TMA_LOADENS4_14ComposedLayoutINS4_7SwizzleILi2ELi4ELi3EEENS4_18smem_ptr_flag_bitsILi16EEENSS_INS5_IJNSA_ILi8EEESG_EEENS5_IJSG_SB_EEEEEEEvNS4_8identityESZ_S19_vS1A_EENS_8epilogue10collective18CollectiveEpilogueINS1C_23Sm100TmaWarpSpecializedILi4ELi2ELi32ELb1ELb0EEEJSH_NS5_IJNSS_ISE_SB_EES1H_EEESI_SJ_SI_SJ_NS1C_6fusion15FusionCallbacksIS1G_NS1J_17LinearCombinationISI_fSI_fLNS_15FloatRoundStyleE2EEESH_S1I_JEEENS4_5SM1004TMEM4LOAD26SM100_TMEM_LOAD_16dp256b8xESZ_NS10_INS11_ILi3ELi4ELi3EEES14_NSS_INS5_IJS15_SE_EEENS5_IJSE_SB_EEEEEEENS4_17SM75_U32x4_LDSM_NENS4_14SM90_TMA_STOREES1X_NS4_17SM90_U32x4_STSM_NENS4_39AutoVectorizingCopyWithAssumedAlignmentILi128EEEEEEvvEEEEvNT_6ParamsE --------------------------
	.section	.nv.constant0._ZN7cutlass13device_kernelINS_4gemm6kernel13GemmUniversalIN4cute5tupleIJiiiiEEENS1_10collective13CollectiveMmaINS1_35MainloopSm100TmaUmmaWarpSpecializedILi9ELi2ELi4ENS5_IJNS4_1CILi1EEESB_SB_EEEEENS5_IJNSA_ILi64EEENSA_ILi256EEENSA_ILi32EEEEEENS_10bfloat16_tENS5_IJlSB_lEEESI_SJ_NS4_8TiledMMAINS4_8MMA_AtomIJNS4_20SM100_MMA_F16BF16_SSISI_SI_fLi64ELi256ELNS4_4UMMA5MajorE0ELSO_0ELNSN_7ScaleInE0ELSP_0EEEEEENS4_6LayoutISC_NS5_IJNSA_ILi0EEEST_ST_EEEEENS5_IJNS4_10UnderscoreESW_SW_EEEEENS4_13SM90_TMA_LOADENS4_14ComposedLayoutINS4_7SwizzleILi2ELi4ELi3EEENS4_18smem_ptr_flag_bitsILi16EEENSS_INS5_IJNSA_ILi8EEESG_EEENS5_IJSG_SB_EEEEEEEvNS4_8identityESZ_S19_vS1A_EENS_8epilogue10collective18CollectiveEpilogueINS1C_23Sm100TmaWarpSpecializedILi4ELi2ELi32ELb1ELb0EEEJSH_NS5_IJNSS_ISE_SB_EES1H_EEESI_SJ_SI_SJ_NS1C_6fusion15FusionCallbacksIS1G_NS1J_17LinearCombinationISI_fSI_fLNS_15FloatRoundStyleE2EEESH_S1I_JEEENS4_5SM1004TMEM4LOAD26SM100_TMEM_LOAD_16dp256b8xESZ_NS10_INS11_ILi3ELi4ELi3EEES14_NSS_INS5_IJS15_SE_EEENS5_IJSE_SB_EEEEEEENS4_17SM75_U32x4_LDSM_NENS4_14SM90_TMA_STOREES1X_NS4_17SM90_U32x4_STSM_NENS4_39AutoVectorizingCopyWithAssumedAlignmentILi128EEEEEEvvEEEEvNT_6ParamsE,"a",@progbits
	.sectionflags	@""
	.align	4
.nv.constant0._ZN7cutlass13device_kernelINS_4gemm6kernel13GemmUniversalIN4cute5tupleIJiiiiEEENS1_10collective13CollectiveMmaINS1_35MainloopSm100TmaUmmaWarpSpecializedILi9ELi2ELi4ENS5_IJNS4_1CILi1EEESB_SB_EEEEENS5_IJNSA_ILi64EEENSA_ILi256EEENSA_ILi32EEEEEENS_10bfloat16_tENS5_IJlSB_lEEESI_SJ_NS4_8TiledMMAINS4_8MMA_AtomIJNS4_20SM100_MMA_F16BF16_SSISI_SI_fLi64ELi256ELNS4_4UMMA5MajorE0ELSO_0ELNSN_7ScaleInE0ELSP_0EEEEEENS4_6LayoutISC_NS5_IJNSA_ILi0EEEST_ST_EEEEENS5_IJNS4_10UnderscoreESW_SW_EEEEENS4_13SM90_TMA_LOADENS4_14ComposedLayoutINS4_7SwizzleILi2ELi4ELi3EEENS4_18smem_ptr_flag_bitsILi16EEENSS_INS5_IJNSA_ILi8EEESG_EEENS5_IJSG_SB_EEEEEEEvNS4_8identityESZ_S19_vS1A_EENS_8epilogue10collective18CollectiveEpilogueINS1C_23Sm100TmaWarpSpecializedILi4ELi2ELi32ELb1ELb0EEEJSH_NS5_IJNSS_ISE_SB_EES1H_EEESI_SJ_SI_SJ_NS1C_6fusion15FusionCallbacksIS1G_NS1J_17LinearCombinationISI_fSI_fLNS_15FloatRoundStyleE2EEESH_S1I_JEEENS4_5SM1004TMEM4LOAD26SM100_TMEM_LOAD_16dp256b8xESZ_NS10_INS11_ILi3ELi4ELi3EEES14_NSS_INS5_IJS15_SE_EEENS5_IJSE_SB_EEEEEEENS4_17SM75_U32x4_LDSM_NENS4_14SM90_TMA_STOREES1X_NS4_17SM90_U32x4_STSM_NENS4_39AutoVectorizingCopyWithAssumedAlignmentILi128EEEEEEvvEEEEvNT_6ParamsE:
	.zero		2944


//--------------------- SYMBOLS --------------------------

	.type		.nv.reservedSmem.offset0,@object
	.size		.nv.reservedSmem.offset0,0x4
	.type		.nv.reservedSmem.cap,@object
	.size		.nv.reservedSmem.cap,0x4
	.type		__assertfail,@function
